// auto-generated by cutlass_sweep.gemm — config: {"arch": "sm_90", "cluster_m": 1, "cluster_n": 1, "dtype": "e4m3", "stages": 3, "tile_k": 64, "tile_m": 64, "tile_n": 64}
#include "cutlass/cutlass.h"
#include "cutlass/gemm/collective/collective_builder.hpp"
#include "cutlass/gemm/device/gemm_universal_adapter.h"
#include "cutlass/gemm/kernel/gemm_universal.hpp"
#include "cutlass/epilogue/collective/collective_builder.hpp"

using ElemA = cutlass::float_e4m3_t;
using ElemB = cutlass::float_e4m3_t;
using ElemCD = cutlass::float_e4m3_t;
using Acc  = float;
using TileShape    = cute::Shape<cute::_64, cute::_64, cute::_64>;
using ClusterShape = cute::Shape<cute::_1, cute::_1, cute::_1>;

using CollectiveEpilogue = typename cutlass::epilogue::collective::CollectiveBuilder<
    cutlass::arch::Sm90, cutlass::arch::OpClassTensorOp,
    TileShape, ClusterShape,
    cutlass::epilogue::collective::EpilogueTileAuto,
    Acc, Acc,
    ElemCD, cutlass::layout::RowMajor, 128 / cutlass::sizeof_bits<ElemCD>::value,
    ElemCD, cutlass::layout::RowMajor, 128 / cutlass::sizeof_bits<ElemCD>::value,
    cutlass::epilogue::collective::EpilogueScheduleAuto
  >::CollectiveOp;

using CollectiveMainloop = typename cutlass::gemm::collective::CollectiveBuilder<
    cutlass::arch::Sm90, cutlass::arch::OpClassTensorOp,
    ElemA, cutlass::layout::RowMajor, 128 / cutlass::sizeof_bits<ElemA>::value,
    ElemB, cutlass::layout::ColumnMajor, 128 / cutlass::sizeof_bits<ElemB>::value,
    Acc,
    TileShape, ClusterShape,
    cutlass::gemm::collective::StageCount<3>,
    cutlass::gemm::collective::KernelScheduleAuto
  >::CollectiveOp;

using GemmKernel = cutlass::gemm::kernel::GemmUniversal<
    cute::Shape<int,int,int,int>,
    CollectiveMainloop,
    CollectiveEpilogue
>;
using Gemm = cutlass::gemm::device::GemmUniversalAdapter<GemmKernel>;

// Force the device kernel symbol into the cubin without needing a host main.
auto* _anchor = &cutlass::device_kernel<GemmKernel>;


// ===== COMPILED SASS (sm_90a) =====

	.target	sm_90a

	.elftype	@"ET_EXEC"


//--------------------- .note.nv.tkinfo           --------------------------
	.section	.note.nv.tkinfo,"",@"SHT_NOTE"
	.sectionflags	@"SHF_NOTE_NV_TKINFO"
	.tkinfo
        /*0018*/ 	.word	0x00000002
        /*0030*/ 	.string	""
        /*0030*/ 	.string	"ptxas"
        /*0030*/ 	.string	"Cuda compilation tools, release 13.0, V13.0.88"
        /*0030*/ 	.string	"Build cuda_13.0.r13.0/compiler.36424714_0"
        /*0030*/ 	.string	"-arch sm_90a -m 64 "



//--------------------- .note.nv.cuinfo           --------------------------
	.section	.note.nv.cuinfo,"",@"SHT_NOTE"
	.sectionflags	@"SHF_NOTE_NV_CUINFO"
        /*0018*/ 	.short	0x0002
        /*001a*/ 	.short	0x005a
        /*001c*/ 	.short	0x0082
	.zero		2


//--------------------- .nv.info                  --------------------------
	.section	.nv.info,"",@"SHT_CUDA_INFO"
	.align	4


	//----- nvinfo : EIATTR_REGCOUNT
	.align		4
        /*0000*/ 	.byte	0x04, 0x2f
        /*0002*/ 	.short	(.L_12 - .L_11)
	.align		4
.L_11:
        /*0004*/ 	.word	index@(_ZN7cutlass13device_kernelINS_4gemm6kernel13GemmUniversalIN4cute5tupleIJiiiiEEENS1_10collective13CollectiveMmaINS1_37MainloopSm90TmaGmmaWarpSpecializedFP8ILi3ENS5_IJNS4_1CILi1EEESB_SB_EEENS1_32KernelTmaWarpSpecializedPingpongEEENS5_IJNSA_ILi64EEESF_SF_EEENS_12float_e4m3_tENS5_IJlSB_lEEESH_SI_NS4_8TiledMMAINS4_8MMA_AtomIJNS4_4SM904GMMA30MMA_64x64x32_F32E4M3E4M3_SS_TNILNSM_7ScaleInE1ELSO_1EEEEEENS4_6LayoutISC_NS5_IJNSA_ILi0EEESS_SS_EEEEENS5_IJNS4_10UnderscoreESV_SV_EEEEENS4_13SM90_TMA_LOADENS4_14ComposedLayoutINS4_7SwizzleILi2ELi4ELi3EEENS4_18smem_ptr_flag_bitsILi8EEENSR_INS5_IJNSA_ILi8EEESF_EEENS5_IJSF_SB_EEEEEEEvNS4_8identityESY_S18_vS19_EENS_8epilogue10collective6detail29Sm90TmaWarpSpecializedAdapterINS1C_15DefaultEpilogueISH_SI_SI_NS1B_6thread17LinearCombinationISH_Li1EffLNS1G_9ScaleType4KindE0ELNS_15FloatRoundStyleE2ESH_EENS1_15EpilogueDefaultEEEEEvvEEEEvNT_6ParamsE)
        /*0008*/ 	.word	0x000000a8


	//----- nvinfo : EIATTR_FRAME_SIZE
	.align		4
.L_12:
        /*000c*/ 	.byte	0x04, 0x11
        /*000e*/ 	.short	(.L_14 - .L_13)
	.align		4
.L_13:
        /*0010*/ 	.word	index@(_ZN7cutlass13device_kernelINS_4gemm6kernel13GemmUniversalIN4cute5tupleIJiiiiEEENS1_10collective13CollectiveMmaINS1_37MainloopSm90TmaGmmaWarpSpecializedFP8ILi3ENS5_IJNS4_1CILi1EEESB_SB_EEENS1_32KernelTmaWarpSpecializedPingpongEEENS5_IJNSA_ILi64EEESF_SF_EEENS_12float_e4m3_tENS5_IJlSB_lEEESH_SI_NS4_8TiledMMAINS4_8MMA_AtomIJNS4_4SM904GMMA30MMA_64x64x32_F32E4M3E4M3_SS_TNILNSM_7ScaleInE1ELSO_1EEEEEENS4_6LayoutISC_NS5_IJNSA_ILi0EEESS_SS_EEEEENS5_IJNS4_10UnderscoreESV_SV_EEEEENS4_13SM90_TMA_LOADENS4_14ComposedLayoutINS4_7SwizzleILi2ELi4ELi3EEENS4_18smem_ptr_flag_bitsILi8EEENSR_INS5_IJNSA_ILi8EEESF_EEENS5_IJSF_SB_EEEEEEEvNS4_8identityESY_S18_vS19_EENS_8epilogue10collective6detail29Sm90TmaWarpSpecializedAdapterINS1C_15DefaultEpilogueISH_SI_SI_NS1B_6thread17LinearCombinationISH_Li1EffLNS1G_9ScaleType4KindE0ELNS_15FloatRoundStyleE2ESH_EENS1_15EpilogueDefaultEEEEEvvEEEEvNT_6ParamsE)
        /*0014*/ 	.word	0x00000000


	//----- nvinfo : EIATTR_MIN_STACK_SIZE
	.align		4
.L_14:
        /*0018*/ 	.byte	0x04, 0x12
        /*001a*/ 	.short	(.L_16 - .L_15)
	.align		4
.L_15:
        /*001c*/ 	.word	index@(_ZN7cutlass13device_kernelINS_4gemm6kernel13GemmUniversalIN4cute5tupleIJiiiiEEENS1_10collective13CollectiveMmaINS1_37MainloopSm90TmaGmmaWarpSpecializedFP8ILi3ENS5_IJNS4_1CILi1EEESB_SB_EEENS1_32KernelTmaWarpSpecializedPingpongEEENS5_IJNSA_ILi64EEESF_SF_EEENS_12float_e4m3_tENS5_IJlSB_lEEESH_SI_NS4_8TiledMMAINS4_8MMA_AtomIJNS4_4SM904GMMA30MMA_64x64x32_F32E4M3E4M3_SS_TNILNSM_7ScaleInE1ELSO_1EEEEEENS4_6LayoutISC_NS5_IJNSA_ILi0EEESS_SS_EEEEENS5_IJNS4_10UnderscoreESV_SV_EEEEENS4_13SM90_TMA_LOADENS4_14ComposedLayoutINS4_7SwizzleILi2ELi4ELi3EEENS4_18smem_ptr_flag_bitsILi8EEENSR_INS5_IJNSA_ILi8EEESF_EEENS5_IJSF_SB_EEEEEEEvNS4_8identityESY_S18_vS19_EENS_8epilogue10collective6detail29Sm90TmaWarpSpecializedAdapterINS1C_15DefaultEpilogueISH_SI_SI_NS1B_6thread17LinearCombinationISH_Li1EffLNS1G_9ScaleType4KindE0ELNS_15FloatRoundStyleE2ESH_EENS1_15EpilogueDefaultEEEEEvvEEEEvNT_6ParamsE)
        /*0020*/ 	.word	0x00000000
.L_16:


//--------------------- .nv.compat                --------------------------
	.section	.nv.compat,"",@"SHT_CUDA_COMPAT_INFO"
	.align	4
        /*0000*/ 	.byte	0x02, 0x09, 0x01, 0x00, 0x02, 0x02, 0x04, 0x00, 0x02, 0x05, 0x05, 0x00, 0x03, 0x07, 0x01, 0x01
        /*0010*/ 	.byte	0x02, 0x03, 0x01, 0x00, 0x02, 0x06, 0x01, 0x00, 0x04, 0x0b, 0x08, 0x00, 0x00, 0x00, 0x00, 0x00
        /*0020*/ 	.byte	0x00, 0x00, 0x00, 0x00


//--------------------- .nv.info._ZN7cutlass13device_kernelINS_4gemm6kernel13GemmUniversalIN4cute5tupleIJiiiiEEENS1_10collective13CollectiveMmaINS1_37MainloopSm90TmaGmmaWarpSpecializedFP8ILi3ENS5_IJNS4_1CILi1EEESB_SB_EEENS1_32KernelTmaWarpSpecializedPingpongEEENS5_IJNSA_ILi64EEESF_SF_EEENS_12float_e4m3_tENS5_IJlSB_lEEESH_SI_NS4_8TiledMMAINS4_8MMA_AtomIJNS4_4SM904GMMA30MMA_64x64x32_F32E4M3E4M3_SS_TNILNSM_7ScaleInE1ELSO_1EEEEEENS4_6LayoutISC_NS5_IJNSA_ILi0EEESS_SS_EEEEENS5_IJNS4_10UnderscoreESV_SV_EEEEENS4_13SM90_TMA_LOADENS4_14ComposedLayoutINS4_7SwizzleILi2ELi4ELi3EEENS4_18smem_ptr_flag_bitsILi8EEENSR_INS5_IJNSA_ILi8EEESF_EEENS5_IJSF_SB_EEEEEEEvNS4_8identityESY_S18_vS19_EENS_8epilogue10collective6detail29Sm90TmaWarpSpecializedAdapterINS1C_15DefaultEpilogueISH_SI_SI_NS1B_6thread17LinearCombinationISH_Li1EffLNS1G_9ScaleType4KindE0ELNS_15FloatRoundStyleE2ESH_EENS1_15EpilogueDefaultEEEEEvvEEEEvNT_6ParamsE --------------------------
	.section	.nv.info._ZN7cutlass13device_kernelINS_4gemm6kernel13GemmUniversalIN4cute5tupleIJiiiiEEENS1_10collective13CollectiveMmaINS1_37MainloopSm90TmaGmmaWarpSpecializedFP8ILi3ENS5_IJNS4_1CILi1EEESB_SB_EEENS1_32KernelTmaWarpSpecializedPingpongEEENS5_IJNSA_ILi64EEESF_SF_EEENS_12float_e4m3_tENS5_IJlSB_lEEESH_SI_NS4_8TiledMMAINS4_8MMA_AtomIJNS4_4SM904GMMA30MMA_64x64x32_F32E4M3E4M3_SS_TNILNSM_7ScaleInE1ELSO_1EEEEEENS4_6LayoutISC_NS5_IJNSA_ILi0EEESS_SS_EEEEENS5_IJNS4_10UnderscoreESV_SV_EEEEENS4_13SM90_TMA_LOADENS4_14ComposedLayoutINS4_7SwizzleILi2ELi4ELi3EEENS4_18smem_ptr_flag_bitsILi8EEENSR_INS5_IJNSA_ILi8EEESF_EEENS5_IJSF_SB_EEEEEEEvNS4_8identityESY_S18_vS19_EENS_8epilogue10collective6detail29Sm90TmaWarpSpecializedAdapterINS1C_15DefaultEpilogueISH_SI_SI_NS1B_6thread17LinearCombinationISH_Li1EffLNS1G_9ScaleType4KindE0ELNS_15FloatRoundStyleE2ESH_EENS1_15EpilogueDefaultEEEEEvvEEEEvNT_6ParamsE,"",@"SHT_CUDA_INFO"
	.sectionflags	@""
	.align	4


	//----- nvinfo : EIATTR_CUDA_API_VERSION
	.align		4
        /*0000*/ 	.byte	0x04, 0x37
        /*0002*/ 	.short	(.L_18 - .L_17)
.L_17:
        /*0004*/ 	.word	0x00000082


	//----- nvinfo : EIATTR_KPARAM_INFO
	.align		4
.L_18:
        /*0008*/ 	.byte	0x04, 0x17
        /*000a*/ 	.short	(.L_20 - .L_19)
.L_19:
        /*000c*/ 	.word	0x00000000
        /*0010*/ 	.short	0x0000
        /*0012*/ 	.short	0x0070
        /*0014*/ 	.byte	0x00, 0xf0, 0x01, 0x10


	//----- nvinfo : EIATTR_SPARSE_MMA_MASK
	.align		4
.L_20:
        /*0018*/ 	.byte	0x03, 0x50
        /*001a*/ 	.short	0x0000


	//----- nvinfo : EIATTR_MAXREG_COUNT
	.align		4
        /*001c*/ 	.byte	0x03, 0x1b
        /*001e*/ 	.short	0x00a8


	//----- nvinfo : EIATTR_NUM_BARRIERS
	.align		4
        /*0020*/ 	.byte	0x02, 0x4c
        /*0022*/ 	.byte	0x01
	.zero		1


	//----- nvinfo : EIATTR_MERCURY_ISA_VERSION
	.align		4
        /*0024*/ 	.byte	0x03, 0x5f
        /*0026*/ 	.short	0x0101


	//----- nvinfo : EIATTR_INT_WARP_WIDE_INSTR_OFFSETS
	.align		4
        /*0028*/ 	.byte	0x04, 0x31
        /*002a*/ 	.short	(.L_22 - .L_21)


	//   ....[0]....
.L_21:
        /*002c*/ 	.word	0x00000400


	//   ....[1]....
        /*0030*/ 	.word	0x00000420


	//   ....[2]....
        /*0034*/ 	.word	0x000004a0


	//   ....[3]....
        /*0038*/ 	.word	0x000004b0


	//   ....[4]....
        /*003c*/ 	.word	0x000004c0


	//   ....[5]....
        /*0040*/ 	.word	0x000004e0


	//   ....[6]....
        /*0044*/ 	.word	0x00000530


	//   ....[7]....
        /*0048*/ 	.word	0x00000550


	//----- nvinfo : EIATTR_COOP_GROUP_MASK_REGIDS
	.align		4
.L_22:
        /*004c*/ 	.byte	0x04, 0x29
        /*004e*/ 	.short	(.L_24 - .L_23)


	//   ....[0]....
.L_23:
        /*0050*/ 	.word	0xffffffff


	//   ....[1]....
        /*0054*/ 	.word	0xffffffff


	//   ....[2]....
        /*0058*/ 	.word	0xffffffff


	//   ....[3]....
        /*005c*/ 	.word	0xffffffff


	//   ....[4]....
        /*0060*/ 	.word	0xffffffff


	//   ....[5]....
        /*0064*/ 	.word	0xffffffff


	//----- nvinfo : EIATTR_COOP_GROUP_INSTR_OFFSETS
	.align		4
.L_24:
        /*0068*/ 	.byte	0x04, 0x28
        /*006a*/ 	.short	(.L_26 - .L_25)


	//   ....[0]....
.L_25:
        /*006c*/ 	.word	0x00000060


	//   ....[1]....
        /*0070*/ 	.word	0x00000070


	//   ....[2]....
        /*0074*/ 	.word	0x00000130


	//   ....[3]....
        /*0078*/ 	.word	0x000002a0


	//   ....[4]....
        /*007c*/ 	.word	0x000002e0


	//   ....[5]....
        /*0080*/ 	.word	0x00000320


	//----- nvinfo : EIATTR_REG_RECONFIG
	.align		4
.L_26:
        /*0084*/ 	.byte	0x01, 0x54
	.zero		2


	//----- nvinfo : EIATTR_MBARRIER_INSTR_OFFSETS
	.align		4
        /*0088*/ 	.byte	0x04, 0x39
        /*008a*/ 	.short	(.L_28 - .L_27)


	//   ....[0]....
.L_27:
        /*008c*/ 	.word	0x00000230
        /*0090*/ 	.word	0x000000ff
        /*0094*/ 	.word	0x00000000
        /*0098*/ 	.short	0x0100
        /*009a*/ 	.byte	0x08
	.zero		1


	//   ....[1]....
        /*009c*/ 	.word	0x00000240
        /*00a0*/ 	.word	0x000000ff
        /*00a4*/ 	.word	0x00000018
        /*00a8*/ 	.short	0x0100
        /*00aa*/ 	.byte	0x08
	.zero		1


	//   ....[2]....
        /*00ac*/ 	.word	0x00000250
        /*00b0*/ 	.word	0x000000ff
        /*00b4*/ 	.word	0x00000008
        /*00b8*/ 	.short	0x0100
        /*00ba*/ 	.byte	0x08
	.zero		1


	//   ....[3]....
        /*00bc*/ 	.word	0x00000260
        /*00c0*/ 	.word	0x000000ff
        /*00c4*/ 	.word	0x00000020
        /*00c8*/ 	.short	0x0100
        /*00ca*/ 	.byte	0x08
	.zero		1


	//   ....[4]....
        /*00cc*/ 	.word	0x00000270
        /*00d0*/ 	.word	0x000000ff
        /*00d4*/ 	.word	0x00000010
        /*00d8*/ 	.short	0x0100
        /*00da*/ 	.byte	0x08
	.zero		1


	//   ....[5]....
        /*00dc*/ 	.word	0x00000280
        /*00e0*/ 	.word	0x000000ff
        /*00e4*/ 	.word	0x00000028
        /*00e8*/ 	.short	0x0100
        /*00ea*/ 	.byte	0x08
	.zero		1


	//   ....[6]....
        /*00ec*/ 	.word	0x00000590
        /*00f0*/ 	.word	0x000000ff
        /*00f4*/ 	.word	0x00000060
        /*00f8*/ 	.short	0x0100
        /*00fa*/ 	.byte	0x08
	.zero		1


	//   ....[7]....
        /*00fc*/ 	.word	0x00000600
        /*0100*/ 	.word	0x000000ff
        /*0104*/ 	.word	0x00000068
        /*0108*/ 	.short	0x0100
        /*010a*/ 	.byte	0x08
	.zero		1


	//   ....[8]....
        /*010c*/ 	.word	0x00000620
        /*0110*/ 	.word	0x000000ff
        /*0114*/ 	.word	0x00000040
        /*0118*/ 	.short	0x0100
        /*011a*/ 	.byte	0x09
	.zero		1


	//   ....[9]....
        /*011c*/ 	.word	0x00000630
        /*0120*/ 	.word	0x000000ff
        /*0124*/ 	.word	0x00000048
        /*0128*/ 	.short	0x0100
        /*012a*/ 	.byte	0x09
	.zero		1


	//   ....[10]....
        /*012c*/ 	.word	0x00000640
        /*0130*/ 	.word	0x000000ff
        /*0134*/ 	.word	0x00000050
        /*0138*/ 	.short	0x0100
        /*013a*/ 	.byte	0x09
	.zero		1


	//   ....[11]....
        /*013c*/ 	.word	0x00000650
        /*0140*/ 	.word	0x000000ff
        /*0144*/ 	.word	0x00000058
        /*0148*/ 	.short	0x0100
        /*014a*/ 	.byte	0x09
	.zero		1


	//   ....[12]....
        /*014c*/ 	.word	0x00001480
        /*0150*/ 	.word	0x000000ff
        /*0154*/ 	.word	0xfffffff8
        /*0158*/ 	.short	0x010a
        /*015a*/ 	.byte	0x0f
	.zero		1


	//   ....[13]....
        /*015c*/ 	.word	0x00001750
        /*0160*/ 	.word	0x000000ff
        /*0164*/ 	.word	0x00000000
        /*0168*/ 	.short	0x010a
        /*016a*/ 	.byte	0x06
	.zero		1


	//   ....[14]....
        /*016c*/ 	.word	0x00001790
        /*0170*/ 	.word	0x000000ff
        /*0174*/ 	.word	0x00000000
        /*0178*/ 	.short	0x010a
        /*017a*/ 	.byte	0x06
	.zero		1


	//   ....[15]....
        /*017c*/ 	.word	0x00001d00
        /*0180*/ 	.word	0x000000ff
        /*0184*/ 	.word	0x00000000
        /*0188*/ 	.short	0x010a
        /*018a*/ 	.byte	0x09
	.zero		1


	//   ....[16]....
        /*018c*/ 	.word	0x00001d40
        /*0190*/ 	.word	0x000000ff
        /*0194*/ 	.word	0x00000000
        /*0198*/ 	.short	0x010a
        /*019a*/ 	.byte	0x09
	.zero		1


	//   ....[17]....
        /*019c*/ 	.word	0x00002120
        /*01a0*/ 	.word	0x000000ff
        /*01a4*/ 	.word	0x00000000
        /*01a8*/ 	.short	0x0101
        /*01aa*/ 	.byte	0x08
	.zero		1


	//   ....[18]....
        /*01ac*/ 	.word	0x00002490
        /*01b0*/ 	.word	0x0000000f
        /*01b4*/ 	.word	0x00000000
        /*01b8*/ 	.short	0x0101
        /*01ba*/ 	.byte	0x18
	.zero		1


	//   ....[19]....
        /*01bc*/ 	.word	0x00002570
        /*01c0*/ 	.word	0x000000ff
        /*01c4*/ 	.word	0x00000000
        /*01c8*/ 	.short	0x0101
        /*01ca*/ 	.byte	0x08
	.zero		1


	//   ....[20]....
        /*01cc*/ 	.word	0x00002620
        /*01d0*/ 	.word	0x000000ff
        /*01d4*/ 	.word	0x00000008
        /*01d8*/ 	.short	0x010a
        /*01da*/ 	.byte	0x0f
	.zero		1


	//   ....[21]....
        /*01dc*/ 	.word	0x00004e80
        /*01e0*/ 	.word	0x00000004
        /*01e4*/ 	.word	0x00000000
        /*01e8*/ 	.short	0x0101
        /*01ea*/ 	.byte	0x18
	.zero		1


	//   ....[22]....
        /*01ec*/ 	.word	0x00005760
        /*01f0*/ 	.word	0x00000013
        /*01f4*/ 	.word	0x00000018
        /*01f8*/ 	.short	0x010a
        /*01fa*/ 	.byte	0x3f
	.zero		1


	//   ....[23]....
        /*01fc*/ 	.word	0x00005ab0
        /*0200*/ 	.word	0x0000000a
        /*0204*/ 	.word	0x00000068
        /*0208*/ 	.short	0x0101
        /*020a*/ 	.byte	0x3f
	.zero		1


	//   ....[24]....
        /*020c*/ 	.word	0x00006210
        /*0210*/ 	.word	0x00000007
        /*0214*/ 	.word	0x00000000
        /*0218*/ 	.short	0x010a
        /*021a*/ 	.byte	0x3f
	.zero		1


	//   ....[25]....
        /*021c*/ 	.word	0x00006290
        /*0220*/ 	.word	0x00000006
        /*0224*/ 	.word	0x00000000
        /*0228*/ 	.short	0x010a
        /*022a*/ 	.byte	0x3f
	.zero		1


	//   ....[26]....
        /*022c*/ 	.word	0x00006320
        /*0230*/ 	.word	0x00000003
        /*0234*/ 	.word	0x00000000
        /*0238*/ 	.short	0x010a
        /*023a*/ 	.byte	0x3f
	.zero		1


	//   ....[27]....
        /*023c*/ 	.word	0x00006390
        /*0240*/ 	.word	0x0000000f
        /*0244*/ 	.word	0xfffffff8
        /*0248*/ 	.short	0x010a
        /*024a*/ 	.byte	0x3f
	.zero		1


	//   ....[28]....
        /*024c*/ 	.word	0x000063f0
        /*0250*/ 	.word	0x0000000f
        /*0254*/ 	.word	0x00000000
        /*0258*/ 	.short	0x010a
        /*025a*/ 	.byte	0x3f
	.zero		1


	//   ....[29]....
        /*025c*/ 	.word	0x00006450
        /*0260*/ 	.word	0x00000010
        /*0264*/ 	.word	0x00000000
        /*0268*/ 	.short	0x010a
        /*026a*/ 	.byte	0x3f
	.zero		1


	//   ....[30]....
        /*026c*/ 	.word	0x000064b0
        /*0270*/ 	.word	0x0000000f
        /*0274*/ 	.word	0x00000008
        /*0278*/ 	.short	0x010a
        /*027a*/ 	.byte	0x3f
	.zero		1


	//   ....[31]....
        /*027c*/ 	.word	0x00006580
        /*0280*/ 	.word	0x00000013
        /*0284*/ 	.word	0x00000018
        /*0288*/ 	.short	0x010a
        /*028a*/ 	.byte	0x3f
	.zero		1


	//   ....[32]....
        /*028c*/ 	.word	0x00006660
        /*0290*/ 	.word	0x00000007
        /*0294*/ 	.word	0x00000000
        /*0298*/ 	.short	0x010a
        /*029a*/ 	.byte	0x3f
	.zero		1


	//   ....[33]....
        /*029c*/ 	.word	0x000066b0
        /*02a0*/ 	.word	0x00000006
        /*02a4*/ 	.word	0x00000000
        /*02a8*/ 	.short	0x010a
        /*02aa*/ 	.byte	0x3f
	.zero		1


	//----- nvinfo : EIATTR_NUM_MBARRIERS
	.align		4
.L_28:
        /*02ac*/ 	.byte	0x03, 0x38
        /*02ae*/ 	.short	0x000c


	//----- nvinfo : EIATTR_EXIT_INSTR_OFFSETS
	.align		4
        /*02b0*/ 	.byte	0x04, 0x1c
        /*02b2*/ 	.short	(.L_30 - .L_29)


	//   ....[0]....
.L_29:
        /*02b4*/ 	.word	0x00001130


	//   ....[1]....
        /*02b8*/ 	.word	0x00001190


	//   ....[2]....
        /*02bc*/ 	.word	0x00005490


	//   ....[3]....
        /*02c0*/ 	.word	0x000054c0


	//   ....[4]....
        /*02c4*/ 	.word	0x00006370


	//----- nvinfo : EIATTR_MAX_THREADS
	.align		4
.L_30:
        /*02c8*/ 	.byte	0x04, 0x05
        /*02ca*/ 	.short	(.L_32 - .L_31)
.L_31:
        /*02cc*/ 	.word	0x00000180
        /*02d0*/ 	.word	0x00000001
        /*02d4*/ 	.word	0x00000001


	//----- nvinfo : EIATTR_CRS_STACK_SIZE
	.align		4
.L_32:
        /*02d8*/ 	.byte	0x04, 0x1e
        /*02da*/ 	.short	(.L_34 - .L_33)
.L_33:
        /*02dc*/ 	.word	0x00000000


	//----- nvinfo : EIATTR_CBANK_PARAM_SIZE
	.align		4
.L_34:
        /*02e0*/ 	.byte	0x03, 0x19
        /*02e2*/ 	.short	0x0470


	//----- nvinfo : EIATTR_PARAM_CBANK
	.align		4
        /*02e4*/ 	.byte	0x04, 0x0a
        /*02e6*/ 	.short	(.L_36 - .L_35)
	.align		4
.L_35:
        /*02e8*/ 	.word	index@(.nv.constant0._ZN7cutlass13device_kernelINS_4gemm6kernel13GemmUniversalIN4cute5tupleIJiiiiEEENS1_10collective13CollectiveMmaINS1_37MainloopSm90TmaGmmaWarpSpecializedFP8ILi3ENS5_IJNS4_1CILi1EEESB_SB_EEENS1_32KernelTmaWarpSpecializedPingpongEEENS5_IJNSA_ILi64EEESF_SF_EEENS_12float_e4m3_tENS5_IJlSB_lEEESH_SI_NS4_8TiledMMAINS4_8MMA_AtomIJNS4_4SM904GMMA30MMA_64x64x32_F32E4M3E4M3_SS_TNILNSM_7ScaleInE1ELSO_1EEEEEENS4_6LayoutISC_NS5_IJNSA_ILi0EEESS_SS_EEEEENS5_IJNS4_10UnderscoreESV_SV_EEEEENS4_13SM90_TMA_LOADENS4_14ComposedLayoutINS4_7SwizzleILi2ELi4ELi3EEENS4_18smem_ptr_flag_bitsILi8EEENSR_INS5_IJNSA_ILi8EEESF_EEENS5_IJSF_SB_EEEEEEEvNS4_8identityESY_S18_vS19_EENS_8epilogue10collective6detail29Sm90TmaWarpSpecializedAdapterINS1C_15DefaultEpilogueISH_SI_SI_NS1B_6thread17LinearCombinationISH_Li1EffLNS1G_9ScaleType4KindE0ELNS_15FloatRoundStyleE2ESH_EENS1_15EpilogueDefaultEEEEEvvEEEEvNT_6ParamsE)
        /*02ec*/ 	.short	0x0210
        /*02ee*/ 	.short	0x0470


	//----- nvinfo : EIATTR_SW_WAR
	.align		4
.L_36:
        /*02f0*/ 	.byte	0x04, 0x36
        /*02f2*/ 	.short	(.L_38 - .L_37)
.L_37:
        /*02f4*/ 	.word	0x00000008
.L_38:


//--------------------- .nv.callgraph             --------------------------
	.section	.nv.callgraph,"",@"SHT_CUDA_CALLGRAPH"
	.align	4
	.sectionentsize	8
	.align		4
        /*0000*/ 	.word	0x00000000
	.align		4
        /*0004*/ 	.word	0xffffffff
	.align		4
        /*0008*/ 	.word	0x00000000
	.align		4
        /*000c*/ 	.word	0xfffffffe
	.align		4
        /*0010*/ 	.word	0x00000000
	.align		4
        /*0014*/ 	.word	0xfffffffd
	.align		4
        /*0018*/ 	.word	0x00000000
	.align		4
        /*001c*/ 	.word	0xfffffffc


//--------------------- .nv.constant4             --------------------------
	.section	.nv.constant4,"a",@progbits
	.align	8
	.align		8
.nv.constant4:
        /*0000*/ 	.dword	_ZN39_INTERNAL_50164610_4_k_cu_d28ac2c6_28954cuda3std3__45__cpo5beginE
	.align		8
        /*0008*/ 	.dword	_ZN39_INTERNAL_50164610_4_k_cu_d28ac2c6_28954cuda3std3__45__cpo3endE
	.align		8
        /*0010*/ 	.dword	_ZN39_INTERNAL_50164610_4_k_cu_d28ac2c6_28954cuda3std3__45__cpo6cbeginE
	.align		8
        /*0018*/ 	.dword	_ZN39_INTERNAL_50164610_4_k_cu_d28ac2c6_28954cuda3std3__45__cpo4cendE
	.align		8
        /*0020*/ 	.dword	_ZN39_INTERNAL_50164610_4_k_cu_d28ac2c6_28954cuda3std3__441_GLOBAL__N__50164610_4_k_cu_d28ac2c6_28956ignoreE
	.align		8
        /*0028*/ 	.dword	_ZN39_INTERNAL_50164610_4_k_cu_d28ac2c6_28954cuda3std3__419piecewise_constructE
	.align		8
        /*0030*/ 	.dword	_ZN39_INTERNAL_50164610_4_k_cu_d28ac2c6_28954cuda3std3__48in_placeE
	.align		8
        /*0038*/ 	.dword	_ZN39_INTERNAL_50164610_4_k_cu_d28ac2c6_28954cuda3std6ranges3__45__cpo4swapE
	.align		8
        /*0040*/ 	.dword	_ZN39_INTERNAL_50164610_4_k_cu_d28ac2c6_28954cuda3std6ranges3__45__cpo9iter_moveE
	.align		8
        /*0048*/ 	.dword	_ZN39_INTERNAL_50164610_4_k_cu_d28ac2c6_28954cute7productE
	.align		8
        /*0050*/ 	.dword	_ZN39_INTERNAL_50164610_4_k_cu_d28ac2c6_28954cute1_E


//--------------------- .text._ZN7cutlass13device_kernelINS_4gemm6kernel13GemmUniversalIN4cute5tupleIJiiiiEEENS1_10collective13CollectiveMmaINS1_37MainloopSm90TmaGmmaWarpSpecializedFP8ILi3ENS5_IJNS4_1CILi1EEESB_SB_EEENS1_32KernelTmaWarpSpecializedPingpongEEENS5_IJNSA_ILi64EEESF_SF_EEENS_12float_e4m3_tENS5_IJlSB_lEEESH_SI_NS4_8TiledMMAINS4_8MMA_AtomIJNS4_4SM904GMMA30MMA_64x64x32_F32E4M3E4M3_SS_TNILNSM_7ScaleInE1ELSO_1EEEEEENS4_6LayoutISC_NS5_IJNSA_ILi0EEESS_SS_EEEEENS5_IJNS4_10UnderscoreESV_SV_EEEEENS4_13SM90_TMA_LOADENS4_14ComposedLayoutINS4_7SwizzleILi2ELi4ELi3EEENS4_18smem_ptr_flag_bitsILi8EEENSR_INS5_IJNSA_ILi8EEESF_EEENS5_IJSF_SB_EEEEEEEvNS4_8identityESY_S18_vS19_EENS_8epilogue10collective6detail29Sm90TmaWarpSpecializedAdapterINS1C_15DefaultEpilogueISH_SI_SI_NS1B_6thread17LinearCombinationISH_Li1EffLNS1G_9ScaleType4KindE0ELNS_15FloatRoundStyleE2ESH_EENS1_15EpilogueDefaultEEEEEvvEEEEvNT_6ParamsE --------------------------
	.section	.text._ZN7cutlass13device_kernelINS_4gemm6kernel13GemmUniversalIN4cute5tupleIJiiiiEEENS1_10collective13CollectiveMmaINS1_37MainloopSm90TmaGmmaWarpSpecializedFP8ILi3ENS5_IJNS4_1CILi1EEESB_SB_EEENS1_32KernelTmaWarpSpecializedPingpongEEENS5_IJNSA_ILi64EEESF_SF_EEENS_12float_e4m3_tENS5_IJlSB_lEEESH_SI_NS4_8TiledMMAINS4_8MMA_AtomIJNS4_4SM904GMMA30MMA_64x64x32_F32E4M3E4M3_SS_TNILNSM_7ScaleInE1ELSO_1EEEEEENS4_6LayoutISC_NS5_IJNSA_ILi0EEESS_SS_EEEEENS5_IJNS4_10UnderscoreESV_SV_EEEEENS4_13SM90_TMA_LOADENS4_14ComposedLayoutINS4_7SwizzleILi2ELi4ELi3EEENS4_18smem_ptr_flag_bitsILi8EEENSR_INS5_IJNSA_ILi8EEESF_EEENS5_IJSF_SB_EEEEEEEvNS4_8identityESY_S18_vS19_EENS_8epilogue10collective6detail29Sm90TmaWarpSpecializedAdapterINS1C_15DefaultEpilogueISH_SI_SI_NS1B_6thread17LinearCombinationISH_Li1EffLNS1G_9ScaleType4KindE0ELNS_15FloatRoundStyleE2ESH_EENS1_15EpilogueDefaultEEEEEvvEEEEvNT_6ParamsE,"ax",@progbits
	.align	128
.text._ZN7cutlass13device_kernelINS_4gemm6kernel13GemmUniversalIN4cute5tupleIJiiiiEEENS1_10collective13CollectiveMmaINS1_37MainloopSm90TmaGmmaWarpSpecializedFP8ILi3ENS5_IJNS4_1CILi1EEESB_SB_EEENS1_32KernelTmaWarpSpecializedPingpongEEENS5_IJNSA_ILi64EEESF_SF_EEENS_12float_e4m3_tENS5_IJlSB_lEEESH_SI_NS4_8TiledMMAINS4_8MMA_AtomIJNS4_4SM904GMMA30MMA_64x64x32_F32E4M3E4M3_SS_TNILNSM_7ScaleInE1ELSO_1EEEEEENS4_6LayoutISC_NS5_IJNSA_ILi0EEESS_SS_EEEEENS5_IJNS4_10UnderscoreESV_SV_EEEEENS4_13SM90_TMA_LOADENS4_14ComposedLayoutINS4_7SwizzleILi2ELi4ELi3EEENS4_18smem_ptr_flag_bitsILi8EEENSR_INS5_IJNSA_ILi8EEESF_EEENS5_IJSF_SB_EEEEEEEvNS4_8identityESY_S18_vS19_EENS_8epilogue10collective6detail29Sm90TmaWarpSpecializedAdapterINS1C_15DefaultEpilogueISH_SI_SI_NS1B_6thread17LinearCombinationISH_Li1EffLNS1G_9ScaleType4KindE0ELNS_15FloatRoundStyleE2ESH_EENS1_15EpilogueDefaultEEEEEvvEEEEvNT_6ParamsE:
        .type           _ZN7cutlass13device_kernelINS_4gemm6kernel13GemmUniversalIN4cute5tupleIJiiiiEEENS1_10collective13CollectiveMmaINS1_37MainloopSm90TmaGmmaWarpSpecializedFP8ILi3ENS5_IJNS4_1CILi1EEESB_SB_EEENS1_32KernelTmaWarpSpecializedPingpongEEENS5_IJNSA_ILi64EEESF_SF_EEENS_12float_e4m3_tENS5_IJlSB_lEEESH_SI_NS4_8TiledMMAINS4_8MMA_AtomIJNS4_4SM904GMMA30MMA_64x64x32_F32E4M3E4M3_SS_TNILNSM_7ScaleInE1ELSO_1EEEEEENS4_6LayoutISC_NS5_IJNSA_ILi0EEESS_SS_EEEEENS5_IJNS4_10UnderscoreESV_SV_EEEEENS4_13SM90_TMA_LOADENS4_14ComposedLayoutINS4_7SwizzleILi2ELi4ELi3EEENS4_18smem_ptr_flag_bitsILi8EEENSR_INS5_IJNSA_ILi8EEESF_EEENS5_IJSF_SB_EEEEEEEvNS4_8identityESY_S18_vS19_EENS_8epilogue10collective6detail29Sm90TmaWarpSpecializedAdapterINS1C_15DefaultEpilogueISH_SI_SI_NS1B_6thread17LinearCombinationISH_Li1EffLNS1G_9ScaleType4KindE0ELNS_15FloatRoundStyleE2ESH_EENS1_15EpilogueDefaultEEEEEvvEEEEvNT_6ParamsE,@function
        .size           _ZN7cutlass13device_kernelINS_4gemm6kernel13GemmUniversalIN4cute5tupleIJiiiiEEENS1_10collective13CollectiveMmaINS1_37MainloopSm90TmaGmmaWarpSpecializedFP8ILi3ENS5_IJNS4_1CILi1EEESB_SB_EEENS1_32KernelTmaWarpSpecializedPingpongEEENS5_IJNSA_ILi64EEESF_SF_EEENS_12float_e4m3_tENS5_IJlSB_lEEESH_SI_NS4_8TiledMMAINS4_8MMA_AtomIJNS4_4SM904GMMA30MMA_64x64x32_F32E4M3E4M3_SS_TNILNSM_7ScaleInE1ELSO_1EEEEEENS4_6LayoutISC_NS5_IJNSA_ILi0EEESS_SS_EEEEENS5_IJNS4_10UnderscoreESV_SV_EEEEENS4_13SM90_TMA_LOADENS4_14ComposedLayoutINS4_7SwizzleILi2ELi4ELi3EEENS4_18smem_ptr_flag_bitsILi8EEENSR_INS5_IJNSA_ILi8EEESF_EEENS5_IJSF_SB_EEEEEEEvNS4_8identityESY_S18_vS19_EENS_8epilogue10collective6detail29Sm90TmaWarpSpecializedAdapterINS1C_15DefaultEpilogueISH_SI_SI_NS1B_6thread17LinearCombinationISH_Li1EffLNS1G_9ScaleType4KindE0ELNS_15FloatRoundStyleE2ESH_EENS1_15EpilogueDefaultEEEEEvvEEEEvNT_6ParamsE,(.L_x_138 - _ZN7cutlass13device_kernelINS_4gemm6kernel13GemmUniversalIN4cute5tupleIJiiiiEEENS1_10collective13CollectiveMmaINS1_37MainloopSm90TmaGmmaWarpSpecializedFP8ILi3ENS5_IJNS4_1CILi1EEESB_SB_EEENS1_32KernelTmaWarpSpecializedPingpongEEENS5_IJNSA_ILi64EEESF_SF_EEENS_12float_e4m3_tENS5_IJlSB_lEEESH_SI_NS4_8TiledMMAINS4_8MMA_AtomIJNS4_4SM904GMMA30MMA_64x64x32_F32E4M3E4M3_SS_TNILNSM_7ScaleInE1ELSO_1EEEEEENS4_6LayoutISC_NS5_IJNSA_ILi0EEESS_SS_EEEEENS5_IJNS4_10UnderscoreESV_SV_EEEEENS4_13SM90_TMA_LOADENS4_14ComposedLayoutINS4_7SwizzleILi2ELi4ELi3EEENS4_18smem_ptr_flag_bitsILi8EEENSR_INS5_IJNSA_ILi8EEESF_EEENS5_IJSF_SB_EEEEEEEvNS4_8identityESY_S18_vS19_EENS_8epilogue10collective6detail29Sm90TmaWarpSpecializedAdapterINS1C_15DefaultEpilogueISH_SI_SI_NS1B_6thread17LinearCombinationISH_Li1EffLNS1G_9ScaleType4KindE0ELNS_15FloatRoundStyleE2ESH_EENS1_15EpilogueDefaultEEEEEvvEEEEvNT_6ParamsE)
        .other          _ZN7cutlass13device_kernelINS_4gemm6kernel13GemmUniversalIN4cute5tupleIJiiiiEEENS1_10collective13CollectiveMmaINS1_37MainloopSm90TmaGmmaWarpSpecializedFP8ILi3ENS5_IJNS4_1CILi1EEESB_SB_EEENS1_32KernelTmaWarpSpecializedPingpongEEENS5_IJNSA_ILi64EEESF_SF_EEENS_12float_e4m3_tENS5_IJlSB_lEEESH_SI_NS4_8TiledMMAINS4_8MMA_AtomIJNS4_4SM904GMMA30MMA_64x64x32_F32E4M3E4M3_SS_TNILNSM_7ScaleInE1ELSO_1EEEEEENS4_6LayoutISC_NS5_IJNSA_ILi0EEESS_SS_EEEEENS5_IJNS4_10UnderscoreESV_SV_EEEEENS4_13SM90_TMA_LOADENS4_14ComposedLayoutINS4_7SwizzleILi2ELi4ELi3EEENS4_18smem_ptr_flag_bitsILi8EEENSR_INS5_IJNSA_ILi8EEESF_EEENS5_IJSF_SB_EEEEEEEvNS4_8identityESY_S18_vS19_EENS_8epilogue10collective6detail29Sm90TmaWarpSpecializedAdapterINS1C_15DefaultEpilogueISH_SI_SI_NS1B_6thread17LinearCombinationISH_Li1EffLNS1G_9ScaleType4KindE0ELNS_15FloatRoundStyleE2ESH_EENS1_15EpilogueDefaultEEEEEvvEEEEvNT_6ParamsE,@"STO_CUDA_ENTRY STV_DEFAULT"
_ZN7cutlass13device_kernelINS_4gemm6kernel13GemmUniversalIN4cute5tupleIJiiiiEEENS1_10collective13CollectiveMmaINS1_37MainloopSm90TmaGmmaWarpSpecializedFP8ILi3ENS5_IJNS4_1CILi1EEESB_SB_EEENS1_32KernelTmaWarpSpecializedPingpongEEENS5_IJNSA_ILi64EEESF_SF_EEENS_12float_e4m3_tENS5_IJlSB_lEEESH_SI_NS4_8TiledMMAINS4_8MMA_AtomIJNS4_4SM904GMMA30MMA_64x64x32_F32E4M3E4M3_SS_TNILNSM_7ScaleInE1ELSO_1EEEEEENS4_6LayoutISC_NS5_IJNSA_ILi0EEESS_SS_EEEEENS5_IJNS4_10UnderscoreESV_SV_EEEEENS4_13SM90_TMA_LOADENS4_14ComposedLayoutINS4_7SwizzleILi2ELi4ELi3EEENS4_18smem_ptr_flag_bitsILi8EEENSR_INS5_IJNSA_ILi8EEESF_EEENS5_IJSF_SB_EEEEEEEvNS4_8identityESY_S18_vS19_EENS_8epilogue10collective6detail29Sm90TmaWarpSpecializedAdapterINS1C_15DefaultEpilogueISH_SI_SI_NS1B_6thread17LinearCombinationISH_Li1EffLNS1G_9ScaleType4KindE0ELNS_15FloatRoundStyleE2ESH_EENS1_15EpilogueDefaultEEEEEvvEEEEvNT_6ParamsE:
[----:B------:R-:W-:Y:S01]  /*0000*/  LDC R1, c[0x0][0x28] ;  /* 0x00000a00ff017b82 */ /* 0x000fe20000000800 */
[----:B------:R-:W0:Y:S01]  /*0010*/  S2R R11, SR_TID.X ;  /* 0x00000000000b7919 */ /* 0x000e220000002100 */
[----:B------:R-:W-:Y:S01]  /*0020*/  ELECT P0, URZ, PT ;  /* 0x00000000003f782f */ /* 0x000fe20003800000 */
[----:B------:R-:W-:Y:S01]  /*0030*/  BSSY B0, `(.L_x_0) ;  /* 0x000000f000007945 */ /* 0x000fe20003800000 */
[--C-:B0-----:R-:W-:Y:S02]  /*0040*/  SHF.R.U32.HI R0, RZ, 0x5, R11.reuse ;  /* 0x00000005ff007819 */ /* 0x101fe4000001160b */
[----:B------:R-:W-:-:S03]  /*0050*/  SHF.R.U32.HI R4, RZ, 0x7, R11 ;  /* 0x00000007ff047819 */ /* 0x000fc6000001160b */
[----:B------:R-:W0:Y:S04]  /*0060*/  SHFL.IDX PT, R2, R0, RZ, 0x1f ;  /* 0x00001fff00027589 */ /* 0x000e2800000e0000 */
[----:B------:R1:W2:Y:S01]  /*0070*/  SHFL.IDX PT, R5, R4, RZ, 0x1f ;  /* 0x00001fff04057589 */ /* 0x0002a200000e0000 */
[----:B0-----:R-:W-:-:S13]  /*0080*/  ISETP.NE.OR P0, PT, R2, RZ, !P0 ;  /* 0x000000ff0200720c */ /* 0x001fda0004705670 */
[----:B-12---:R-:W-:Y:S05]  /*0090*/  @P0 BRA `(.L_x_1) ;  /* 0x0000000000200947 */ /* 0x006fea0003800000 */
[----:B------:R-:W-:Y:S02]  /*00a0*/  ULDC.64 UR4, c[0x0][0x198] ;  /* 0x0000660000047ab9 */ /* 0x000fe40000000a00 */
[----:B------:R-:W-:Y:S02]  /*00b0*/  UIADD3 UR6, UP0, UR4, 0xf0, URZ ;  /* 0x000000f004067890 */ /* 0x000fe4000ff1e03f */
[----:B------:R-:W-:Y:S02]  /*00c0*/  UIADD3 UR4, UP1, UR4, 0x1f0, URZ ;  /* 0x000001f004047890 */ /* 0x000fe4000ff3e03f */
[----:B------:R-:W-:Y:S02]  /*00d0*/  UIADD3.X UR7, URZ, UR5, URZ, UP0, !UPT ;  /* 0x000000053f077290 */ /* 0x000fe400087fe43f */
[----:B------:R-:W-:-:S07]  /*00e0*/  UIADD3.X UR5, URZ, UR5, URZ, UP1, !UPT ;  /* 0x000000053f057290 */ /* 0x000fce0008ffe43f */
[----:B------:R0:W-:Y:S02]  /*00f0*/  UTMACCTL.PF [UR6] ;  /* 0x00000000060079b9 */ /* 0x0001e40008040000 */
[----:B------:R0:W-:Y:S02]  /*0100*/  UTMACCTL.PF [UR4] ;  /* 0x00000000040079b9 */ /* 0x0001e40008040000 */
[----:B0-----:R-:W-:Y:S01]  /*0110*/  NOP ;  /* 0x0000000000007918 */ /* 0x001fe20000000000 */
.L_x_1:
[----:B------:R-:W-:Y:S05]  /*0120*/  BSYNC B0 ;  /* 0x0000000000007941 */ /* 0x000fea0003800000 */
.L_x_0:
[----:B------:R-:W0:Y:S02]  /*0130*/  SHFL.IDX PT, R3, R0, RZ, 0x1f ;  /* 0x00001fff00037589 */ /* 0x000e2400000e0000 */
[----:B0-----:R-:W-:-:S13]  /*0140*/  ISETP.NE.AND P0, PT, R3, RZ, PT ;  /* 0x000000ff0300720c */ /* 0x001fda0003f05270 */
[----:B------:R-:W-:Y:S05]  /*0150*/  @P0 BRA `(.L_x_2) ;  /* 0x0000000000500947 */ /* 0x000fea0003800000 */
[----:B------:R-:W0:Y:S01]  /*0160*/  S2UR UR8, SR_CgaCtaId ;  /* 0x00000000000879c3 */ /* 0x000e220000008800 */
[----:B------:R-:W-:Y:S01]  /*0170*/  UMOV UR4, 0x400 ;  /* 0x0000040000047882 */ /* 0x000fe20000000000 */
[----:B------:R-:W-:Y:S01]  /*0180*/  UMOV UR5, 0x1 ;  /* 0x0000000100057882 */ /* 0x000fe20000000000 */
[----:B------:R-:W-:Y:S01]  /*0190*/  UMOV UR6, 0x80 ;  /* 0x0000008000067882 */ /* 0x000fe20000000000 */
[----:B------:R-:W-:Y:S01]  /*01a0*/  ELECT P0, URZ, PT ;  /* 0x00000000003f782f */ /* 0x000fe20003800000 */
[----:B------:R-:W-:-:S04]  /*01b0*/  UIADD3 UR6, -UR6, 0x100000, URZ ;  /* 0x0010000006067890 */ /* 0x000fc8000fffe13f */
[----:B------:R-:W-:Y:S02]  /*01c0*/  USHF.L.U32 UR7, UR6, 0xb, URZ ;  /* 0x0000000b06077899 */ /* 0x000fe4000800063f */
[----:B------:R-:W-:Y:S02]  /*01d0*/  USHF.L.U32 UR6, UR6, 0x1, URZ ;  /* 0x0000000106067899 */ /* 0x000fe4000800063f */
[----:B0-----:R-:W-:Y:S02]  /*01e0*/  ULEA UR8, UR8, UR4, 0x18 ;  /* 0x0000000408087291 */ /* 0x001fe4000f8ec03f */
[----:B------:R-:W-:-:S04]  /*01f0*/  UIADD3 UR4, -UR5, 0x100000, URZ ;  /* 0x0010000005047890 */ /* 0x000fc8000fffe13f */
[----:B------:R-:W-:Y:S02]  /*0200*/  USHF.L.U32 UR5, UR4, 0xb, URZ ;  /* 0x0000000b04057899 */ /* 0x000fe4000800063f */
[----:B------:R-:W-:Y:S01]  /*0210*/  USHF.L.U32 UR4, UR4, 0x1, URZ ;  /* 0x0000000104047899 */ /* 0x000fe2000800063f */
[----:B------:R-:W0:Y:S11]  /*0220*/  FENCE.VIEW.ASYNC.S ;  /* 0x00000000000073c6 */ /* 0x000e360000000000 */
[----:B0-----:R0:W1:Y:S01]  /*0230*/  SYNCS.EXCH.64 URZ, [UR8], UR4 ;  /* 0x00000004083f75b2 */ /* 0x0010620008000100 */
[----:B------:R0:W2:Y:S01]  /*0240*/  SYNCS.EXCH.64 URZ, [UR8+0x18], UR6 ;  /* 0x00001806083f75b2 */ /* 0x0000a20008000100 */
[----:B------:R0:W3:Y:S01]  /*0250*/  SYNCS.EXCH.64 URZ, [UR8+0x8], UR4 ;  /* 0x00000804083f75b2 */ /* 0x0000e20008000100 */
[----:B------:R0:W4:Y:S01]  /*0260*/  SYNCS.EXCH.64 URZ, [UR8+0x20], UR6 ;  /* 0x00002006083f75b2 */ /* 0x0001220008000100 */
[----:B------:R0:W0:Y:S01]  /*0270*/  SYNCS.EXCH.64 URZ, [UR8+0x10], UR4 ;  /* 0x00001004083f75b2 */ /* 0x0000220008000100 */
[----:B------:R0:W0:Y:S01]  /*0280*/  SYNCS.EXCH.64 URZ, [UR8+0x28], UR6 ;  /* 0x00002806083f75b2 */ /* 0x0000220008000100 */
[----:B------:R-:W-:Y:S01]  /*0290*/  NOP ;  /* 0x0000000000007918 */ /* 0x000fe20000000000 */
.L_x_2:
[----:B------:R-:W5:Y:S01]  /*02a0*/  SHFL.IDX PT, R6, R0, RZ, 0x1f ;  /* 0x00001fff00067589 */ /* 0x000f6200000e0000 */
[----:B------:R-:W-:Y:S01]  /*02b0*/  ELECT P0, URZ, PT ;  /* 0x00000000003f782f */ /* 0x000fe20003800000 */
[----:B------:R-:W-:Y:S01]  /*02c0*/  NOP ;  /* 0x0000000000007918 */ /* 0x000fe20000000000 */
[----:B------:R-:W-:Y:S01]  /*02d0*/  ELECT P1, URZ, PT ;  /* 0x00000000003f782f */ /* 0x000fe20003820000 */
[----:B------:R1:W2:Y:S01]  /*02e0*/  SHFL.IDX PT, R3, R0, RZ, 0x1f ;  /* 0x00001fff00037589 */ /* 0x0002a200000e0000 */
[----:B0-----:R-:W-:Y:S01]  /*02f0*/  UMOV UR4, 0x20 ;  /* 0x0000002000047882 */ /* 0x001fe20000000000 */
[----:B------:R-:W-:Y:S01]  /*0300*/  UMOV UR11, 0x80 ;  /* 0x00000080000b7882 */ /* 0x000fe20000000000 */
[----:B------:R-:W-:Y:S01]  /*0310*/  NOP ;  /* 0x0000000000007918 */ /* 0x000fe20000000000 */
[----:B------:R-:W0:Y:S01]  /*0320*/  SHFL.IDX PT, R4, R4, RZ, 0x1f ;  /* 0x00001fff04047589 */ /* 0x000e2200000e0000 */
[C---:B------:R-:W-:Y:S01]  /*0330*/  VIADD R33, R5.reuse, 0xffffffff ;  /* 0xffffffff05217836 */ /* 0x040fe20000000000 */
[----:B------:R-:W-:Y:S01]  /*0340*/  ULDC.64 UR20, c[0x0][0x208] ;  /* 0x0000820000147ab9 */ /* 0x000fe20000000a00 */
[----:B------:R-:W-:-:S02]  /*0350*/  ISETP.NE.AND P2, PT, R5, RZ, PT ;  /* 0x000000ff0500720c */ /* 0x000fc40003f45270 */
[----:B-1----:R-:W-:Y:S02]  /*0360*/  SHF.R.S32.HI R0, RZ, 0x1f, R11 ;  /* 0x0000001fff007819 */ /* 0x002fe4000001140b */
[----:B------:R-:W-:Y:S02]  /*0370*/  ISETP.GE.U32.AND P3, PT, R33, 0x2, PT ;  /* 0x000000022100780c */ /* 0x000fe40003f66070 */
[----:B------:R-:W-:-:S04]  /*0380*/  LEA.HI R0, R0, R11, RZ, 0x7 ;  /* 0x0000000b00007211 */ /* 0x000fc800078f38ff */
[----:B------:R-:W-:Y:S02]  /*0390*/  LOP3.LUT R0, R0, 0xffffff80, RZ, 0xc0, !PT ;  /* 0xffffff8000007812 */ /* 0x000fe400078ec0ff */
[----:B-----5:R-:W-:-:S03]  /*03a0*/  ISETP.NE.OR P0, PT, R6, RZ, !P0 ;  /* 0x000000ff0600720c */ /* 0x020fc60004705670 */
[----:B------:R-:W-:Y:S01]  /*03b0*/  IMAD.IADD R10, R11, 0x1, -R0 ;  /* 0x000000010b0a7824 */ /* 0x000fe200078e0a00 */
[----:B--2---:R-:W-:Y:S02]  /*03c0*/  ISETP.NE.OR P1, PT, R3, RZ, !P1 ;  /* 0x000000ff0300720c */ /* 0x004fe40004f25670 */
[----:B------:R-:W-:Y:S02]  /*03d0*/  SHF.R.S32.HI R3, RZ, 0x1f, R2 ;  /* 0x0000001fff037819 */ /* 0x000fe40000011402 */
[----:B0-----:R-:W-:Y:S02]  /*03e0*/  R2UR UR15, R4 ;  /* 0x00000000040f72ca */ /* 0x001fe400000e0000 */
[----:B------:R-:W-:-:S03]  /*03f0*/  LEA.HI R3, R3, R2, RZ, 0x2 ;  /* 0x0000000203037211 */ /* 0x000fc600078f10ff */
[----:B------:R-:W-:Y:S01]  /*0400*/  VOTEU.ALL UP0, P0 ;  /* 0x00000000003f7886 */ /* 0x000fe20000000000 */
[----:B------:R-:W-:-:S03]  /*0410*/  LOP3.LUT R3, R3, 0xfffffffc, RZ, 0xc0, !PT ;  /* 0xfffffffc03037812 */ /* 0x000fc600078ec0ff */
[----:B------:R-:W-:Y:S01]  /*0420*/  VOTEU.ALL UP1, P1 ;  /* 0x00000000003f7886 */ /* 0x000fe20000820000 */
[----:B------:R-:W0:Y:S01]  /*0430*/  @!UP0 S2UR UR7, SR_CgaCtaId ;  /* 0x00000000000789c3 */ /* 0x000e220000008800 */
[----:B------:R-:W-:Y:S01]  /*0440*/  @!UP0 UMOV UR6, 0x400 ;  /* 0x0000040000068882 */ /* 0x000fe20000000000 */
[----:B------:R-:W-:-:S04]  /*0450*/  @!UP0 UIADD3 UR4, -UR4, 0x100000, URZ ;  /* 0x0010000004048890 */ /* 0x000fc8000fffe13f */
[----:B------:R-:W-:Y:S02]  /*0460*/  @!UP0 USHF.L.U32 UR5, UR4, 0xb, URZ ;  /* 0x0000000b04058899 */ /* 0x000fe4000800063f */
[----:B------:R-:W-:Y:S01]  /*0470*/  @!UP0 USHF.L.U32 UR4, UR4, 0x1, URZ ;  /* 0x0000000104048899 */ /* 0x000fe2000800063f */
[----:B------:R-:W-:Y:S01]  /*0480*/  IMAD.IADD R20, R2, 0x1, -R3 ;  /* 0x0000000102147824 */ /* 0x000fe200078e0a03 */
[----:B------:R-:W-:Y:S01]  /*0490*/  @!UP1 UMOV UR9, 0x400 ;  /* 0x0000040000099882 */ /* 0x000fe20000000000 */
[----:B------:R-:W-:Y:S01]  /*04a0*/  VOTEU.ALL UP2, P1 ;  /* 0x00000000003f7886 */ /* 0x000fe20000840000 */
[----:B------:R-:W-:Y:S01]  /*04b0*/  VOTEU.ALL UP3, P1 ;  /* 0x00000000003f7886 */ /* 0x000fe20000860000 */
[----:B------:R-:W-:Y:S01]  /*04c0*/  VOTEU.ALL UP4, P1 ;  /* 0x00000000003f7886 */ /* 0x000fe20000880000 */
[----:B------:R-:W1:Y:S01]  /*04d0*/  @!UP1 S2UR UR10, SR_CgaCtaId ;  /* 0x00000000000a99c3 */ /* 0x000e620000008800 */
[----:B------:R-:W-:Y:S01]  /*04e0*/  VOTEU.ALL UP5, P1 ;  /* 0x00000000003f7886 */ /* 0x000fe200008a0000 */
[----:B0-----:R-:W-:-:S02]  /*04f0*/  @!UP0 ULEA UR8, UR7, UR6, 0x18 ;  /* 0x0000000607088291 */ /* 0x001fc4000f8ec03f */
[----:B------:R-:W-:-:S04]  /*0500*/  @!UP1 UIADD3 UR6, -UR11, 0x100000, URZ ;  /* 0x001000000b069890 */ /* 0x000fc8000fffe13f */
[----:B------:R-:W-:Y:S02]  /*0510*/  @!UP1 USHF.L.U32 UR7, UR6, 0xb, URZ ;  /* 0x0000000b06079899 */ /* 0x000fe4000800063f */
[----:B------:R-:W-:Y:S01]  /*0520*/  @!UP1 USHF.L.U32 UR6, UR6, 0x1, URZ ;  /* 0x0000000106069899 */ /* 0x000fe2000800063f */
[----:B------:R-:W-:Y:S01]  /*0530*/  VOTEU.ALL UP0, P0 ;  /* 0x00000000003f7886 */ /* 0x000fe20000000000 */
[----:B-1----:R-:W-:Y:S01]  /*0540*/  @!UP1 ULEA UR9, UR10, UR9, 0x18 ;  /* 0x000000090a099291 */ /* 0x002fe2000f8ec03f */
[----:B------:R-:W-:Y:S02]  /*0550*/  VOTEU.ALL UP1, P0 ;  /* 0x00000000003f7886 */ /* 0x000fe40000020000 */
[----:B------:R-:W-:Y:S01]  /*0560*/  ULDC.64 UR10, c[0x0][0x598] ;  /* 0x00016600000a7ab9 */ /* 0x000fe20000000a00 */
[----:B------:R-:W-:Y:S01]  /*0570*/  ISETP.NE.AND P0, PT, R20, 0x3, PT ;  /* 0x000000031400780c */ /* 0x000fe20003f05270 */
[----:B------:R-:W0:Y:S02]  /*0580*/  FENCE.VIEW.ASYNC.S ;  /* 0x00000000000073c6 */ /* 0x000e240000000000 */
[----:B0-----:R0:W3:Y:S01]  /*0590*/  @!UP0 SYNCS.EXCH.64 URZ, [UR8+0x60], UR4 ;  /* 0x00006004083f85b2 */ /* 0x0010e20008000100 */
[----:B------:R-:W-:-:S02]  /*05a0*/  ISETP.NE.U32.AND P1, PT, RZ, UR10, PT ;  /* 0x0000000aff007c0c */ /* 0x000fc4000bf25070 */
[----:B------:R-:W-:Y:S02]  /*05b0*/  ISETP.EQ.OR P0, PT, R20, RZ, !P0 ;  /* 0x000000ff1400720c */ /* 0x000fe40004702670 */
[----:B------:R-:W-:Y:S02]  /*05c0*/  ISETP.NE.AND.EX P1, PT, RZ, UR11, PT, P1 ;  /* 0x0000000bff007c0c */ /* 0x000fe4000bf25310 */
[----:B------:R-:W-:-:S04]  /*05d0*/  ISETP.EQ.AND P0, PT, R5, RZ, P0 ;  /* 0x000000ff0500720c */ /* 0x000fc80000702270 */
[----:B------:R-:W-:-:S04]  /*05e0*/  SEL R7, RZ, 0x1, !P0 ;  /* 0x00000001ff077807 */ /* 0x000fc80004000000 */
[----:B------:R-:W-:Y:S01]  /*05f0*/  SEL R7, R7, 0x2, P3 ;  /* 0x0000000207077807 */ /* 0x000fe20001800000 */
[----:B------:R0:W3:Y:S01]  /*0600*/  @!UP1 SYNCS.EXCH.64 URZ, [UR8+0x68], UR4 ;  /* 0x00006804083f95b2 */ /* 0x0000e20008000100 */
[----:B------:R-:W-:Y:S01]  /*0610*/  NOP ;  /* 0x0000000000007918 */ /* 0x000fe20000000000 */
[----:B------:R0:W3:Y:S01]  /*0620*/  @!UP2 SYNCS.EXCH.64 URZ, [UR9+0x40], UR6 ;  /* 0x00004006093fa5b2 */ /* 0x0000e20008000100 */
[----:B------:R0:W3:Y:S01]  /*0630*/  @!UP3 SYNCS.EXCH.64 URZ, [UR9+0x48], UR6 ;  /* 0x00004806093fb5b2 */ /* 0x0000e20008000100 */
[----:B------:R0:W3:Y:S01]  /*0640*/  @!UP4 SYNCS.EXCH.64 URZ, [UR9+0x50], UR6 ;  /* 0x00005006093fc5b2 */ /* 0x0000e20008000100 */
[----:B------:R0:W3:Y:S01]  /*0650*/  @!UP5 SYNCS.EXCH.64 URZ, [UR9+0x58], UR6 ;  /* 0x00005806093fd5b2 */ /* 0x0000e20008000100 */
[----:B------:R-:W-:Y:S01]  /*0660*/  NOP ;  /* 0x0000000000007918 */ /* 0x000fe20000000000 */
[----:B---34-:R-:W-:Y:S06]  /*0670*/  BAR.SYNC.DEFER_BLOCKING 0x0 ;  /* 0x0000000000007b1d */ /* 0x018fec0000010000 */
[----:B0-----:R-:W-:Y:S05]  /*0680*/  @!P1 BRA `(.L_x_3) ;  /* 0x00000000001c9947 */ /* 0x001fea0003800000 */
[----:B------:R-:W0:Y:S02]  /*0690*/  LDC.64 R2, c[0x0][0x598] ;  /* 0x00016600ff027b82 */ /* 0x000e240000000a00 */
[----:B0-----:R-:W2:Y:S02]  /*06a0*/  LDG.E.64 R2, desc[UR20][R2.64] ;  /* 0x0000001402027981 */ /* 0x001ea4000c1e1b00 */
[----:B--2---:R-:W-:-:S04]  /*06b0*/  ISETP.NE.U32.AND P0, PT, R2, RZ, PT ;  /* 0x000000ff0200720c */ /* 0x004fc80003f05070 */
[----:B------:R-:W-:-:S13]  /*06c0*/  ISETP.NE.AND.EX P0, PT, R3, RZ, PT, P0 ;  /* 0x000000ff0300720c */ /* 0x000fda0003f05300 */
[----:B------:R-:W-:Y:S05]  /*06d0*/  @!P0 BRA `(.L_x_3) ;  /* 0x0000000000088947 */ /* 0x000fea0003800000 */
[----:B------:R2:W5:Y:S01]  /*06e0*/  LD.E R12, desc[UR20][R2.64] ;  /* 0x00000014020c7980 */ /* 0x000562000c101900 */
[----:B------:R-:W-:Y:S05]  /*06f0*/  BRA `(.L_x_4) ;  /* 0x0000000000207947 */ /* 0x000fea0003800000 */
.L_x_3:
[----:B------:R-:W-:Y:S02]  /*0700*/  ULDC.64 UR4, c[0x0][0x588] ;  /* 0x0001620000047ab9 */ /* 0x000fe40000000a00 */
[----:B------:R-:W-:-:S04]  /*0710*/  ISETP.NE.U32.AND P0, PT, RZ, UR4, PT ;  /* 0x00000004ff007c0c */ /* 0x000fc8000bf05070 */
[----:B------:R-:W-:-:S13]  /*0720*/  ISETP.NE.AND.EX P0, PT, RZ, UR5, PT, P0 ;  /* 0x00000005ff007c0c */ /* 0x000fda000bf05300 */
[----:B------:R-:W-:Y:S05]  /*0730*/  @!P0 BRA `(.L_x_5) ;  /* 0x00000000000c8947 */ /* 0x000fea0003800000 */
[----:B------:R-:W0:Y:S02]  /*0740*/  LDC.64 R12, c[0x0][0x588] ;  /* 0x00016200ff0c7b82 */ /* 0x000e240000000a00 */
[----:B0-----:R1:W5:Y:S01]  /*0750*/  LDG.E R12, desc[UR20][R12.64] ;  /* 0x000000140c0c7981 */ /* 0x001362000c1e1900 */
[----:B------:R-:W-:Y:S05]  /*0760*/  BRA `(.L_x_4) ;  /* 0x0000000000047947 */ /* 0x000fea0003800000 */
.L_x_5:
[----:B------:R-:W0:Y:S02]  /*0770*/  LDC R12, c[0x0][0x580] ;  /* 0x00016000ff0c7b82 */ /* 0x000e240000000800 */
.L_x_4:
[----:B------:R-:W-:Y:S02]  /*0780*/  ULDC.64 UR4, c[0x0][0x5a0] ;  /* 0x0001680000047ab9 */ /* 0x000fe40000000a00 */
[----:B------:R-:W-:-:S04]  /*0790*/  ISETP.NE.U32.AND P0, PT, RZ, UR4, PT ;  /* 0x00000004ff007c0c */ /* 0x000fc8000bf05070 */
[----:B------:R-:W-:-:S13]  /*07a0*/  ISETP.NE.AND.EX P0, PT, RZ, UR5, PT, P0 ;  /* 0x00000005ff007c0c */ /* 0x000fda000bf05300 */
[----:B------:R-:W-:Y:S05]  /*07b0*/  @!P0 BRA `(.L_x_6) ;  /* 0x00000000001c8947 */ /* 0x000fea0003800000 */
[----:B--2---:R-:W2:Y:S02]  /*07c0*/  LDC.64 R2, c[0x0][0x5a0] ;  /* 0x00016800ff027b82 */ /* 0x004ea40000000a00 */
[----:B--2---:R-:W2:Y:S02]  /*07d0*/  LDG.E.64 R2, desc[UR20][R2.64] ;  /* 0x0000001402027981 */ /* 0x004ea4000c1e1b00 */
[----:B--2---:R-:W-:-:S04]  /*07e0*/  ISETP.NE.U32.AND P0, PT, R2, RZ, PT ;  /* 0x000000ff0200720c */ /* 0x004fc80003f05070 */
[----:B------:R-:W-:-:S13]  /*07f0*/  ISETP.NE.AND.EX P0, PT, R3, RZ, PT, P0 ;  /* 0x000000ff0300720c */ /* 0x000fda0003f05300 */
[----:B------:R-:W-:Y:S05]  /*0800*/  @!P0 BRA `(.L_x_6) ;  /* 0x0000000000088947 */ /* 0x000fea0003800000 */
[----:B-1----:R4:W5:Y:S01]  /*0810*/  LD.E R13, desc[UR20][R2.64] ;  /* 0x00000014020d7980 */ /* 0x002962000c101900 */
[----:B------:R-:W-:Y:S05]  /*0820*/  BRA `(.L_x_7) ;  /* 0x0000000000207947 */ /* 0x000fea0003800000 */
.L_x_6:
[----:B------:R-:W-:Y:S02]  /*0830*/  ULDC.64 UR4, c[0x0][0x590] ;  /* 0x0001640000047ab9 */ /* 0x000fe40000000a00 */
[----:B------:R-:W-:-:S04]  /*0840*/  ISETP.NE.U32.AND P0, PT, RZ, UR4, PT ;  /* 0x00000004ff007c0c */ /* 0x000fc8000bf05070 */
[----:B------:R-:W-:-:S13]  /*0850*/  ISETP.NE.AND.EX P0, PT, RZ, UR5, PT, P0 ;  /* 0x00000005ff007c0c */ /* 0x000fda000bf05300 */
[----:B------:R-:W-:Y:S05]  /*0860*/  @!P0 BRA `(.L_x_8) ;  /* 0x00000000000c8947 */ /* 0x000fea0003800000 */
[----:B--2---:R-:W1:Y:S02]  /*0870*/  LDC.64 R2, c[0x0][0x590] ;  /* 0x00016400ff027b82 */ /* 0x004e640000000a00 */
[----:B-1----:R3:W5:Y:S01]  /*0880*/  LDG.E R13, desc[UR20][R2.64] ;  /* 0x00000014020d7981 */ /* 0x002762000c1e1900 */
[----:B------:R-:W-:Y:S05]  /*0890*/  BRA `(.L_x_7) ;  /* 0x0000000000047947 */ /* 0x000fea0003800000 */
.L_x_8:
[----:B-1----:R-:W1:Y:S02]  /*08a0*/  LDC R13, c[0x0][0x584] ;  /* 0x00016100ff0d7b82 */ /* 0x002e640000000800 */
.L_x_7:
[----:B------:R-:W0:Y:S01]  /*08b0*/  LDC R0, c[0x0][0x65c] ;  /* 0x00019700ff007b82 */ /* 0x000e220000000800 */
[----:B------:R-:W2:Y:S01]  /*08c0*/  S2R R21, SR_CTAID.Y ;  /* 0x0000000000157919 */ /* 0x000ea20000002600 */
[----:B------:R-:W-:Y:S01]  /*08d0*/  ULDC UR8, c[0x0][0x28c] ;  /* 0x0000a30000087ab9 */ /* 0x000fe20000000800 */
[----:B------:R-:W-:Y:S01]  /*08e0*/  ISETP.NE.AND P0, PT, R5, 0x2, PT ;  /* 0x000000020500780c */ /* 0x000fe20003f05270 */
[----:B------:R-:W-:Y:S01]  /*08f0*/  UIADD3 UR8, UR8, 0x3f, URZ ;  /* 0x0000003f08087890 */ /* 0x000fe2000fffe03f */
[----:B------:R-:W1:Y:S01]  /*0900*/  S2R R14, SR_CTAID.X ;  /* 0x00000000000e7919 */ /* 0x000e620000002500 */
[----:B------:R-:W-:Y:S01]  /*0910*/  UMOV UR5, URZ ;  /* 0x0000003f00057c82 */ /* 0x000fe20008000000 */
[----:B------:R-:W-:Y:S01]  /*0920*/  UMOV UR4, URZ ;  /* 0x0000003f00047c82 */ /* 0x000fe20008000000 */
[----:B------:R-:W-:-:S04]  /*0930*/  USHF.R.S32.HI UR9, URZ, 0x1f, UR8 ;  /* 0x0000001f3f097899 */ /* 0x000fc80008011408 */
[----:B------:R-:W-:-:S04]  /*0940*/  ULEA.HI UR9, UR9, UR8, URZ, 0x6 ;  /* 0x0000000809097291 */ /* 0x000fc8000f8f303f */
[----:B------:R-:W-:Y:S01]  /*0950*/  USHF.R.S32.HI UR13, URZ, 0x6, UR9 ;  /* 0x000000063f0d7899 */ /* 0x000fe20008011409 */
[----:B0-----:R-:W-:-:S13]  /*0960*/  ISETP.NE.AND P4, PT, R0, 0x1, PT ;  /* 0x000000010000780c */ /* 0x001fda0003f85270 */
[----:B------:R-:W1:Y:S01]  /*0970*/  @P4 LDC R15, c[0x0][0x10] ;  /* 0x00000400ff0f4b82 */ /* 0x000e620000000800 */
[----:B--234-:R-:W-:Y:S02]  /*0980*/  @P4 IMAD.MOV.U32 R2, RZ, RZ, R21 ;  /* 0x000000ffff024224 */ /* 0x01cfe400078e0015 */
[----:B------:R-:W-:Y:S02]  /*0990*/  @P4 IMAD.MOV.U32 R3, RZ, RZ, RZ ;  /* 0x000000ffff034224 */ /* 0x000fe400078e00ff */
[----:B------:R-:W-:-:S03]  /*09a0*/  @P4 IMAD.MOV.U32 R5, RZ, RZ, RZ ;  /* 0x000000ffff054224 */ /* 0x000fc600078e00ff */
[----:B------:R-:W0:Y:S01]  /*09b0*/  @!P4 LDC R9, c[0x0][0xc] ;  /* 0x00000300ff09cb82 */ /* 0x000e220000000800 */
[----:B------:R-:W-:Y:S01]  /*09c0*/  ULDC UR6, c[0x0][0xc] ;  /* 0x0000030000067ab9 */ /* 0x000fe20000000800 */
[----:B------:R-:W-:Y:S02]  /*09d0*/  ULDC UR7, c[0x0][0x10] ;  /* 0x0000040000077ab9 */ /* 0x000fe40000000800 */
[----:B------:R-:W-:-:S04]  /*09e0*/  UIMAD.WIDE.U32 UR6, UR6, UR7, URZ ;  /* 0x00000007060672a5 */ /* 0x000fc8000f8e003f */
[----:B------:R-:W2:Y:S01]  /*09f0*/  LDC R8, c[0x0][0x14] ;  /* 0x00000500ff087b82 */ /* 0x000ea20000000800 */
[----:B-1----:R-:W-:-:S04]  /*0a00*/  @P4 IMAD.WIDE.U32 R2, R14, R15, R2 ;  /* 0x0000000f0e024225 */ /* 0x002fc800078e0002 */
[----:B------:R-:W-:Y:S02]  /*0a10*/  IMAD.MOV.U32 R15, RZ, RZ, RZ ;  /* 0x000000ffff0f7224 */ /* 0x000fe400078e00ff */
[----:B------:R-:W-:Y:S02]  /*0a20*/  @P4 IMAD.IADD R3, R3, 0x1, R5 ;  /* 0x0000000103034824 */ /* 0x000fe400078e0205 */
[----:B0-----:R-:W-:-:S04]  /*0a30*/  @!P4 IMAD.WIDE.U32 R4, R9, R21, R14 ;  /* 0x000000150904c225 */ /* 0x001fc800078e000e */
[----:B------:R-:W-:Y:S02]  /*0a40*/  @!P4 IMAD.MOV.U32 R2, RZ, RZ, R4 ;  /* 0x000000ffff02c224 */ /* 0x000fe400078e0004 */
[----:B------:R-:W-:Y:S02]  /*0a50*/  @!P4 IMAD.MOV.U32 R3, RZ, RZ, R5 ;  /* 0x000000ffff03c224 */ /* 0x000fe400078e0005 */
[C---:B--2---:R-:W-:Y:S02]  /*0a60*/  IMAD R17, R8.reuse, UR7, RZ ;  /* 0x0000000708117c24 */ /* 0x044fe4000f8e02ff */
[----:B------:R-:W-:Y:S01]  /*0a70*/  IMAD.WIDE.U32 R8, R8, UR6, RZ ;  /* 0x0000000608087c25 */ /* 0x000fe2000f8e00ff */
[----:B------:R-:W-:-:S03]  /*0a80*/  ULDC.64 UR6, c[0x0][0x650] ;  /* 0x0001940000067ab9 */ /* 0x000fc60000000a00 */
[----:B------:R-:W-:Y:S01]  /*0a90*/  IMAD.IADD R0, R9, 0x1, R17 ;  /* 0x0000000109007824 */ /* 0x000fe200078e0211 */
[----:B------:R-:W-:Y:S06]  /*0aa0*/  @P0 BRA `(.L_x_9) ;  /* 0x0000000000200947 */ /* 0x000fec0003800000 */
[----:B------:R-:W-:Y:S01]  /*0ab0*/  UISETP.GE.U32.AND UP0, UPT, UR13, 0x3, UPT ;  /* 0x000000030d00788c */ /* 0x000fe2000bf06070 */
[----:B------:R-:W-:Y:S01]  /*0ac0*/  IADD3 R2, P0, R2, R8, RZ ;  /* 0x0000000802027210 */ /* 0x000fe20007f1e0ff */
[----:B------:R-:W-:-:S04]  /*0ad0*/  UIMAD.WIDE.U32 UR4, UR13, -0x55555555, URZ ;  /* 0xaaaaaaab0d0478a5 */ /* 0x000fc8000f8e003f */
[----:B------:R-:W-:Y:S01]  /*0ae0*/  USHF.R.U32.HI UR5, URZ, 0x1, UR5 ;  /* 0x000000013f057899 */ /* 0x000fe20008011605 */
[----:B------:R-:W-:Y:S02]  /*0af0*/  IMAD.X R3, R0, 0x1, R3, P0 ;  /* 0x0000000100037824 */ /* 0x000fe400000e0603 */
[----:B------:R-:W-:Y:S02]  /*0b00*/  UMOV UR4, URZ ;  /* 0x0000003f00047c82 */ /* 0x000fe40008000000 */
[----:B------:R-:W-:Y:S02]  /*0b10*/  @UP0 ULOP3.LUT UR4, UR5, 0x1, URZ, 0xc0, !UPT ;  /* 0x0000000105040892 */ /* 0x000fe4000f8ec03f */
[----:B------:R-:W-:-:S12]  /*0b20*/  UIMAD UR5, UR5, -0x3, UR13 ;  /* 0xfffffffd050578a4 */ /* 0x000fd8000f8e020d */
.L_x_9:
[----:B------:R-:W-:Y:S01]  /*0b30*/  ISETP.GE.U32.AND P0, PT, R2, UR6, PT ;  /* 0x0000000602007c0c */ /* 0x000fe2000bf06070 */
[----:B------:R-:W-:Y:S01]  /*0b40*/  IMAD.MOV.U32 R6, RZ, RZ, -0x1 ;  /* 0xffffffffff067424 */ /* 0x000fe200078e00ff */
[----:B------:R-:W-:Y:S01]  /*0b50*/  PRMT R16, RZ, 0x7610, R16 ;  /* 0x00007610ff107816 */ /* 0x000fe20000000010 */
[----:B------:R-:W-:Y:S01]  /*0b60*/  IMAD.MOV.U32 R4, RZ, RZ, -0x1 ;  /* 0xffffffffff047424 */ /* 0x000fe200078e00ff */
[----:B------:R-:W-:Y:S01]  /*0b70*/  ISETP.GE.U32.AND.EX P0, PT, R3, UR7, PT, P0 ;  /* 0x0000000703007c0c */ /* 0x000fe2000bf06100 */
[----:B------:R-:W-:-:S12]  /*0b80*/  IMAD.MOV.U32 R5, RZ, RZ, -0x1 ;  /* 0xffffffffff057424 */ /* 0x000fd800078e00ff */
[----:B------:R-:W-:Y:S05]  /*0b90*/  @P0 BRA `(.L_x_10) ;  /* 0x00000004005c0947 */ /* 0x000fea0003800000 */
[----:B------:R-:W0:Y:S01]  /*0ba0*/  LDC.64 R24, c[0x0][0x628] ;  /* 0x00018a00ff187b82 */ /* 0x000e220000000a00 */
[----:B------:R-:W-:Y:S02]  /*0bb0*/  IMAD.MOV.U32 R4, RZ, RZ, R2 ;  /* 0x000000ffff047224 */ /* 0x000fe400078e0002 */
[----:B------:R-:W-:-:S05]  /*0bc0*/  IMAD.MOV.U32 R5, RZ, RZ, R3 ;  /* 0x000000ffff057224 */ /* 0x000fca00078e0003 */
[----:B------:R-:W1:Y:S08]  /*0bd0*/  LDC R6, c[0x0][0x630] ;  /* 0x00018c00ff067b82 */ /* 0x000e700000000800 */
[----:B------:R-:W2:Y:S01]  /*0be0*/  LDC.64 R26, c[0x0][0x620] ;  /* 0x00018800ff1a7b82 */ /* 0x000ea20000000a00 */
[----:B0-----:R-:W-:-:S04]  /*0bf0*/  ISETP.NE.U32.AND P0, PT, R24, RZ, PT ;  /* 0x000000ff1800720c */ /* 0x001fc80003f05070 */
[----:B------:R-:W-:-:S13]  /*0c00*/  ISETP.NE.AND.EX P0, PT, R25, RZ, PT, P0 ;  /* 0x000000ff1900720c */ /* 0x000fda0003f05300 */
[----:B-12---:R-:W-:Y:S05]  /*0c10*/  @!P0 BRA `(.L_x_11) ;  /* 0x0000000000288947 */ /* 0x006fea0003800000 */
[----:B------:R-:W0:Y:S02]  /*0c20*/  LDC R19, c[0x0][0x634] ;  /* 0x00018d00ff137b82 */ /* 0x000e240000000800 */
[----:B0-----:R-:W-:-:S05]  /*0c30*/  IADD3 R19, P0, R2, R19, RZ ;  /* 0x0000001302137210 */ /* 0x001fca0007f1e0ff */
[----:B------:R-:W-:-:S04]  /*0c40*/  IMAD.X R23, RZ, RZ, R3, P0 ;  /* 0x000000ffff177224 */ /* 0x000fc800000e0603 */
[----:B------:R-:W-:-:S04]  /*0c50*/  IMAD.WIDE.U32 R4, R23, R24, RZ ;  /* 0x0000001817047225 */ /* 0x000fc800078e00ff */
[----:B------:R-:W-:-:S04]  /*0c60*/  IMAD.WIDE.U32 R16, P0, R19, R25, R4 ;  /* 0x0000001913107225 */ /* 0x000fc80007800004 */
[----:B------:R-:W-:-:S04]  /*0c70*/  IMAD.WIDE.U32 R4, R19, R24, RZ ;  /* 0x0000001813047225 */ /* 0x000fc800078e00ff */
[----:B------:R-:W-:Y:S01]  /*0c80*/  IMAD.X R19, RZ, RZ, RZ, P0 ;  /* 0x000000ffff137224 */ /* 0x000fe200000e06ff */
[----:B------:R-:W-:Y:S01]  /*0c90*/  IADD3 RZ, P0, R5, R16, RZ ;  /* 0x0000001005ff7210 */ /* 0x000fe20007f1e0ff */
[----:B------:R-:W-:-:S04]  /*0ca0*/  IMAD.MOV.U32 R18, RZ, RZ, R17 ;  /* 0x000000ffff127224 */ /* 0x000fc800078e0011 */
[----:B------:R-:W-:-:S08]  /*0cb0*/  IMAD.WIDE.U32.X R4, R23, R25, R18, P0 ;  /* 0x0000001917047225 */ /* 0x000fd000000e0412 */
.L_x_11:
[--C-:B------:R-:W-:Y:S01]  /*0cc0*/  SHF.R.U64 R32, R4, R6, R5.reuse ;  /* 0x0000000604207219 */ /* 0x100fe20000001205 */
[----:B------:R-:W0:Y:S01]  /*0cd0*/  LDC.64 R28, c[0x0][0x640] ;  /* 0x00019000ff1c7b82 */ /* 0x000e220000000a00 */
[----:B------:R-:W-:Y:S01]  /*0ce0*/  I2FP.F32.U32 R4, R14 ;  /* 0x0000000e00047245 */ /* 0x000fe20000201000 */
[----:B------:R-:W-:Y:S01]  /*0cf0*/  ULDC UR6, c[0x0][0x150] ;  /* 0x0000540000067ab9 */ /* 0x000fe20000000800 */
[----:B------:R-:W-:Y:S02]  /*0d00*/  SHF.R.U32.HI R5, RZ, R6, R5 ;  /* 0x00000006ff057219 */ /* 0x000fe40000011605 */
[----:B------:R-:W-:Y:S01]  /*0d10*/  IADD3 R17, P0, RZ, -R32, RZ ;  /* 0x80000020ff117210 */ /* 0x000fe20007f1e0ff */
[----:B------:R-:W-:Y:S01]  /*0d20*/  FMUL R6, R4, UR6 ;  /* 0x0000000604067c20 */ /* 0x000fe20008400000 */
[----:B------:R-:W-:Y:S01]  /*0d30*/  ULDC UR6, c[0x0][0x154] ;  /* 0x0000550000067ab9 */ /* 0x000fe20000000800 */
[----:B------:R-:W1:Y:S02]  /*0d40*/  LDC R18, c[0x0][0x618] ;  /* 0x00018600ff127b82 */ /* 0x000e640000000800 */
[----:B------:R-:W-:-:S02]  /*0d50*/  IMAD.X R19, RZ, RZ, ~R5, P0 ;  /* 0x000000ffff137224 */ /* 0x000fc400000e0e05 */
[----:B------:R-:W2:Y:S01]  /*0d60*/  F2I.U32.TRUNC.NTZ R6, R6 ;  /* 0x0000000600067305 */ /* 0x000ea2000020f000 */
[----:B------:R-:W-:-:S03]  /*0d70*/  IMAD.WIDE.U32 R4, R17, R26, R2 ;  /* 0x0000001a11047225 */ /* 0x000fc600078e0002 */
[----:B------:R-:W3:Y:S01]  /*0d80*/  LDC R15, c[0x0][0x144] ;  /* 0x00005100ff0f7b82 */ /* 0x000ee20000000800 */
[----:B------:R-:W-:-:S04]  /*0d90*/  IMAD R16, R19, R26, RZ ;  /* 0x0000001a13107224 */ /* 0x000fc800078e02ff */
[----:B------:R-:W-:-:S03]  /*0da0*/  IMAD R17, R17, R27, R16 ;  /* 0x0000001b11117224 */ /* 0x000fc600078e0210 */
[----:B------:R-:W4:Y:S01]  /*0db0*/  LDC R22, c[0x0][0x608] ;  /* 0x00018200ff167b82 */ /* 0x000f220000000800 */
[----:B------:R-:W-:Y:S01]  /*0dc0*/  IMAD.IADD R17, R5, 0x1, R17 ;  /* 0x0000000105117824 */ /* 0x000fe200078e0211 */
[----:B0-----:R-:W-:Y:S01]  /*0dd0*/  ISETP.NE.U32.AND P0, PT, R28, RZ, PT ;  /* 0x000000ff1c00720c */ /* 0x001fe20003f05070 */
[----:B--2---:R-:W-:-:S03]  /*0de0*/  IMAD.MOV R5, RZ, RZ, -R6 ;  /* 0x000000ffff057224 */ /* 0x004fc600078e0a06 */
[----:B------:R-:W-:Y:S02]  /*0df0*/  ISETP.NE.AND.EX P0, PT, R29, RZ, PT, P0 ;  /* 0x000000ff1d00720c */ /* 0x000fe40003f05300 */
[----:B------:R-:W0:Y:S01]  /*0e00*/  LDC R19, c[0x0][0x658] ;  /* 0x00019600ff137b82 */ /* 0x000e220000000800 */
[-CC-:B-1----:R-:W-:Y:S02]  /*0e10*/  SHF.R.U64 R26, R4, R18.reuse, R17.reuse ;  /* 0x00000012041a7219 */ /* 0x182fe40000001211 */
[----:B------:R-:W-:Y:S02]  /*0e20*/  I2FP.F32.U32 R4, R21 ;  /* 0x0000001500047245 */ /* 0x000fe40000201000 */
[----:B------:R-:W-:Y:S01]  /*0e30*/  SHF.R.U32.HI R17, RZ, R18, R17 ;  /* 0x00000012ff117219 */ /* 0x000fe20000011611 */
[----:B------:R-:W-:Y:S02]  /*0e40*/  IMAD.MOV.U32 R18, RZ, RZ, 0x1 ;  /* 0x00000001ff127424 */ /* 0x000fe400078e00ff */
[----:B------:R-:W1:Y:S01]  /*0e50*/  LDC R24, c[0x0][0x148] ;  /* 0x00005200ff187b82 */ /* 0x000e620000000800 */
[----:B---3--:R-:W-:-:S02]  /*0e60*/  IMAD R6, R15, R5, R14 ;  /* 0x000000050f067224 */ /* 0x008fc400078e020e */
[----:B------:R-:W-:Y:S01]  /*0e70*/  FMUL R5, R4, UR6 ;  /* 0x0000000604057c20 */ /* 0x000fe20008400000 */
[----:B------:R-:W-:-:S04]  /*0e80*/  IMAD.MOV.U32 R4, RZ, RZ, -0x1 ;  /* 0xffffffffff047424 */ /* 0x000fc800078e00ff */
[----:B------:R-:W2:Y:S01]  /*0e90*/  LDC R25, c[0x0][0x600] ;  /* 0x00018000ff197b82 */ /* 0x000ea20000000800 */
[-CC-:B----4-:R-:W-:Y:S02]  /*0ea0*/  SHF.R.U64 R34, R26, R22.reuse, R17.reuse ;  /* 0x000000161a227219 */ /* 0x190fe40000001211 */
[----:B------:R-:W-:Y:S02]  /*0eb0*/  SHF.R.U32.HI R14, RZ, R22, R17 ;  /* 0x00000016ff0e7219 */ /* 0x000fe40000011611 */
[----:B------:R3:W4:Y:S03]  /*0ec0*/  F2I.U32.TRUNC.NTZ R22, R5 ;  /* 0x0000000500167305 */ /* 0x000726000020f000 */
[----:B------:R-:W1:Y:S01]  /*0ed0*/  LDC R27, c[0x0][0x648] ;  /* 0x00019200ff1b7b82 */ /* 0x000e620000000800 */
[-C--:B0-----:R-:W-:Y:S02]  /*0ee0*/  SHF.R.U64 R36, R34, R19.reuse, R14 ;  /* 0x0000001322247219 */ /* 0x081fe4000000120e */
[----:B------:R-:W-:-:S02]  /*0ef0*/  SHF.L.U32 R4, R4, R19, RZ ;  /* 0x0000001304047219 */ /* 0x000fc400000006ff */
[-C--:B------:R-:W-:Y:S02]  /*0f00*/  SHF.R.U32.HI R14, RZ, R19.reuse, R14 ;  /* 0x00000013ff0e7219 */ /* 0x080fe4000001160e */
[----:B------:R-:W-:Y:S01]  /*0f10*/  SHF.L.U32 R18, R18, R19, RZ ;  /* 0x0000001312127219 */ /* 0x000fe200000006ff */
[----:B------:R-:W0:Y:S01]  /*0f20*/  LDC R31, c[0x0][0x638] ;  /* 0x00018e00ff1f7b82 */ /* 0x000e220000000800 */
[----:B------:R-:W-:Y:S01]  /*0f30*/  LOP3.LUT R19, RZ, R4, RZ, 0x33, !PT ;  /* 0x00000004ff137212 */ /* 0x000fe200078e33ff */
[----:B------:R-:W-:Y:S02]  /*0f40*/  IMAD.MOV.U32 R4, RZ, RZ, R36 ;  /* 0x000000ffff047224 */ /* 0x000fe400078e0024 */
[----:B---3--:R-:W-:-:S04]  /*0f50*/  IMAD.MOV.U32 R5, RZ, RZ, R14 ;  /* 0x000000ffff057224 */ /* 0x008fc800078e000e */
[----:B------:R-:W3:Y:S01]  /*0f60*/  LDC R30, c[0x0][0x610] ;  /* 0x00018400ff1e7b82 */ /* 0x000ee20000000800 */
[----:B----4-:R-:W-:Y:S05]  /*0f70*/  @!P0 BRA `(.L_x_12) ;  /* 0x0000000000288947 */ /* 0x010fea0003800000 */
[----:B------:R-:W4:Y:S02]  /*0f80*/  LDC R17, c[0x0][0x64c] ;  /* 0x00019300ff117b82 */ /* 0x000f240000000800 */
[----:B----4-:R-:W-:-:S05]  /*0f90*/  IADD3 R17, P0, R36, R17, RZ ;  /* 0x0000001124117210 */ /* 0x010fca0007f1e0ff */
        /* <DEDUP_REMOVED lines=8> */
.L_x_12:
[----:B-1----:R-:W-:Y:S01]  /*1020*/  SHF.R.U64 R4, R4, R27, R5 ;  /* 0x0000001b04047219 */ /* 0x002fe20000001205 */
[----:B--2---:R-:W-:Y:S01]  /*1030*/  VIADD R5, R25, 0xffffffff ;  /* 0xffffffff19057836 */ /* 0x004fe20000000000 */
[----:B------:R-:W-:Y:S01]  /*1040*/  LOP3.LUT R19, R34, R19, RZ, 0xc0, !PT ;  /* 0x0000001322137212 */ /* 0x000fe200078ec0ff */
[----:B------:R-:W-:Y:S02]  /*1050*/  IMAD.MOV R22, RZ, RZ, -R22 ;  /* 0x000000ffff167224 */ /* 0x000fe400078e0a16 */
[----:B------:R-:W-:Y:S01]  /*1060*/  IMAD.MOV R14, RZ, RZ, -R4 ;  /* 0x000000ffff0e7224 */ /* 0x000fe200078e0a04 */
[----:B------:R-:W-:Y:S01]  /*1070*/  LOP3.LUT R5, R26, R5, RZ, 0xc0, !PT ;  /* 0x000000051a057212 */ /* 0x000fe200078ec0ff */
[----:B------:R-:W-:Y:S02]  /*1080*/  IMAD R19, R18, R4, R19 ;  /* 0x0000000412137224 */ /* 0x000fe400078e0213 */
[----:B------:R-:W-:Y:S02]  /*1090*/  @P4 IMAD R6, R24, R22, R21 ;  /* 0x0000001618064224 */ /* 0x000fe400078e0215 */
[----:B0-----:R-:W-:-:S02]  /*10a0*/  IMAD R4, R14, R31, R36 ;  /* 0x0000001f0e047224 */ /* 0x001fc400078e0224 */
[----:B---3--:R-:W-:Y:S02]  /*10b0*/  IMAD R6, R19, R30, R6 ;  /* 0x0000001e13067224 */ /* 0x008fe400078e0206 */
[----:B------:R-:W-:Y:S02]  /*10c0*/  IMAD R5, R4, R25, R5 ;  /* 0x0000001904057224 */ /* 0x000fe400078e0205 */
[----:B------:R-:W-:-:S03]  /*10d0*/  IMAD.MOV.U32 R16, RZ, RZ, 0x1 ;  /* 0x00000001ff107424 */ /* 0x000fc600078e00ff */
[----:B------:R-:W-:Y:S02]  /*10e0*/  SEL R4, R5, R6, !P4 ;  /* 0x0000000605047207 */ /* 0x000fe40006000000 */
[----:B------:R-:W-:Y:S01]  /*10f0*/  SEL R6, R6, R5, !P4 ;  /* 0x0000000506067207 */ /* 0x000fe20006000000 */
[----:B------:R-:W-:-:S07]  /*1100*/  IMAD.MOV.U32 R5, RZ, RZ, R32 ;  /* 0x000000ffff057224 */ /* 0x000fce00078e0020 */
.L_x_10:
[----:B------:R-:W-:Y:S05]  /*1110*/  @!P2 BRA `(.L_x_13) ;  /* 0x0000004000e0a947 */ /* 0x000fea0003800000 */
[----:B------:R-:W-:-:S13]  /*1120*/  ISETP.GT.U32.AND P0, PT, R33, 0x1, PT ;  /* 0x000000012100780c */ /* 0x000fda0003f04070 */
[----:B------:R-:W-:Y:S05]  /*1130*/  @P0 EXIT ;  /* 0x000000000000094d */ /* 0x000fea0003800000 */
.L_x_14:
[----:B------:R-:W-:-:S08]  /*1140*/  NOP ;  /* 0x0000000000007918 */ /* 0x000fd00000000000 */
[----:B------:R-:W0:Y:S02]  /*1150*/  USETMAXREG.TRY_ALLOC.CTAPOOL UP0, 0xe8 ;  /* 0x000000e8000079c8 */ /* 0x000e240008000600 */
[----:B0-----:R-:W-:-:S13]  /*1160*/  PLOP3.LUT P0, PT, PT, PT, UP0, 0x80, 0x0 ;  /* 0x000000000000781c */ /* 0x001fda0003f0f008 */
[----:B------:R-:W-:Y:S05]  /*1170*/  @!P0 BRA `(.L_x_14) ;  /* 0xfffffffc00f08947 */ /* 0x000fea000383ffff */
[----:B------:R-:W-:-:S13]  /*1180*/  LOP3.LUT P0, RZ, R16, 0xff, RZ, 0xc0, !PT ;  /* 0x000000ff10ff7812 */ /* 0x000fda000780c0ff */
[----:B------:R-:W-:Y:S05]  /*1190*/  @!P0 EXIT ;  /* 0x000000000000894d */ /* 0x000fea0003800000 */
[----:B------:R-:W0:Y:S01]  /*11a0*/  S2UR UR6, SR_CgaCtaId ;  /* 0x00000000000679c3 */ /* 0x000e220000008800 */
[----:B------:R-:W-:Y:S01]  /*11b0*/  SHF.R.S32.HI R11, RZ, 0x1f, R10 ;  /* 0x0000001fff0b7819 */ /* 0x000fe2000001140a */
[----:B------:R-:W-:Y:S01]  /*11c0*/  UIADD3 UR7, UR15, -0x1, URZ ;  /* 0xffffffff0f077890 */ /* 0x000fe2000fffe03f */
[----:B------:R-:W-:Y:S01]  /*11d0*/  LOP3.LUT R86, R7, 0x1, RZ, 0xfc, !PT ;  /* 0x0000000107567812 */ /* 0x000fe200078efcff */
[----:B------:R-:W-:Y:S01]  /*11e0*/  UMOV UR12, 0x400 ;  /* 0x00000400000c7882 */ /* 0x000fe20000000000 */
[CC--:B------:R-:W-:Y:S01]  /*11f0*/  LEA.HI R15, R11.reuse, R10.reuse, RZ, 0x2 ;  /* 0x0000000a0b0f7211 */ /* 0x0c0fe200078f10ff */
[----:B------:R-:W-:Y:S01]  /*1200*/  UISETP.LT.AND UP0, UPT, UR13, 0x1, UPT ;  /* 0x000000010d00788c */ /* 0x000fe2000bf01270 */
[----:B------:R-:W-:Y:S01]  /*1210*/  LEA.HI R16, R11, R10, RZ, 0x5 ;  /* 0x0000000a0b107211 */ /* 0x000fe200078f28ff */
[----:B------:R-:W-:Y:S01]  /*1220*/  USHF.L.U32 UR23, UR13, 0x1, URZ ;  /* 0x000000010d177899 */ /* 0x000fe2000800063f */
[--C-:B------:R-:W-:Y:S01]  /*1230*/  SHF.R.S32.HI R14, RZ, 0x2, R15.reuse ;  /* 0x00000002ff0e7819 */ /* 0x100fe2000001140f */
[----:B------:R-:W-:Y:S01]  /*1240*/  USEL UR14, UR13, 0x1, UP0 ;  /* 0x000000010d0e7887 */ /* 0x000fe20008000000 */
[----:B------:R-:W-:Y:S01]  /*1250*/  SHF.R.S32.HI R17, RZ, 0x1f, R15 ;  /* 0x0000001fff117819 */ /* 0x000fe2000001140f */
[----:B------:R-:W-:Y:S01]  /*1260*/  UISETP.NE.AND UP0, UPT, UR7, URZ, UPT ;  /* 0x0000003f0700728c */ /* 0x000fe2000bf05270 */
[----:B------:R-:W-:Y:S01]  /*1270*/  LOP3.LUT R11, R15, 0xfffffffc, RZ, 0xc0, !PT ;  /* 0xfffffffc0f0b7812 */ /* 0x000fe200078ec0ff */
[----:B------:R-:W-:Y:S01]  /*1280*/  UIADD3 UR14, -UR14, UR13, URZ ;  /* 0x0000000d0e0e7290 */ /* 0x000fe2000fffe13f */
[----:B------:R-:W-:Y:S01]  /*1290*/  LEA.HI R17, R17, R14, RZ, 0x3 ;  /* 0x0000000e11117211 */ /* 0x000fe200078f18ff */
[----:B------:R-:W-:-:S02]  /*12a0*/  USEL UR9, URZ, 0x1, UP0 ;  /* 0x000000013f097887 */ /* 0x000fc40008000000 */
[----:B------:R-:W-:Y:S01]  /*12b0*/  IMAD.IADD R18, R10, 0x1, -R11 ;  /* 0x000000010a127824 */ /* 0x000fe200078e0a0b */
[----:B------:R-:W-:-:S03]  /*12c0*/  LOP3.LUT R17, R17, 0xfffffff8, RZ, 0xc0, !PT ;  /* 0xfffffff811117812 */ /* 0x000fc600078ec0ff */
[----:B------:R-:W-:Y:S01]  /*12d0*/  IMAD.U32 R87, RZ, RZ, UR9 ;  /* 0x00000009ff577e24 */ /* 0x000fe2000f8e00ff */
[----:B0-----:R-:W-:Y:S01]  /*12e0*/  ULEA UR12, UR6, UR12, 0x18 ;  /* 0x0000000c060c7291 */ /* 0x001fe2000f8ec03f */
[----:B------:R-:W-:Y:S01]  /*12f0*/  IMAD.IADD R14, R14, 0x1, -R17 ;  /* 0x000000010e0e7824 */ /* 0x000fe200078e0a11 */
[----:B------:R-:W-:Y:S01]  /*1300*/  USHF.L.U32 UR6, UR7, 0x3, URZ ;  /* 0x0000000307067899 */ /* 0x000fe2000800063f */
[----:B------:R-:W-:Y:S01]  /*1310*/  SHF.R.S32.HI R17, RZ, 0x5, R16 ;  /* 0x00000005ff117819 */ /* 0x000fe20000011410 */
[----:B------:R-:W-:Y:S02]  /*1320*/  UIADD3 UR7, UR12, 0x3100, URZ ;  /* 0x000031000c077890 */ /* 0x000fe4000fffe03f */
[----:B------:R-:W-:Y:S01]  /*1330*/  ULOP3.LUT UR6, UR6, 0x8, URZ, 0xc0, !UPT ;  /* 0x0000000806067892 */ /* 0x000fe2000f8ec03f */
[--C-:B------:R-:W-:Y:S01]  /*1340*/  SHF.R.S32.HI R15, RZ, 0x1f, R14.reuse ;  /* 0x0000001fff0f7819 */ /* 0x100fe2000001140e */
[----:B------:R-:W-:Y:S01]  /*1350*/  UIADD3 UR8, UR12, 0x100, URZ ;  /* 0x000001000c087890 */ /* 0x000fe2000fffe03f */
[----:B------:R-:W-:Y:S01]  /*1360*/  IMAD R19, R17, -0x10, -R14 ;  /* 0xfffffff011137824 */ /* 0x000fe200078e0a0e */
[----:B------:R-:W-:-:S02]  /*1370*/  USHF.R.U32.HI UR7, URZ, 0x4, UR7 ;  /* 0x000000043f077899 */ /* 0x000fc40008011607 */
[----:B------:R-:W-:Y:S01]  /*1380*/  USHF.R.U32.HI UR8, URZ, 0x4, UR8 ;  /* 0x000000043f087899 */ /* 0x000fe20008011608 */
[----:B------:R-:W-:Y:S01]  /*1390*/  IMAD.WIDE R10, R17, 0x10, R14 ;  /* 0x00000010110a7825 */ /* 0x000fe200078e020e */
[----:B------:R-:W-:Y:S02]  /*13a0*/  ULOP3.LUT UR25, UR6, 0x8, URZ, 0x3c, !UPT ;  /* 0x0000000806197892 */ /* 0x000fe4000f8e3c3f */
[----:B------:R-:W-:Y:S02]  /*13b0*/  ULOP3.LUT UR16, UR6, 0x18, URZ, 0x3c, !UPT ;  /* 0x0000001806107892 */ /* 0x000fe4000f8e3c3f */
[----:B------:R-:W-:Y:S01]  /*13c0*/  UIADD3 UR24, UR12, 0x40, URZ ;  /* 0x000000400c187890 */ /* 0x000fe2000fffe03f */
[----:B------:R-:W-:Y:S01]  /*13d0*/  ULDC UR6, c[0x0][0x284] ;  /* 0x0000a10000067ab9 */ /* 0x000fe20000000800 */
[----:B------:R-:W-:Y:S01]  /*13e0*/  ULOP3.LUT UR7, UR7, 0x3fff, URZ, 0xc0, !UPT ;  /* 0x00003fff07077892 */ /* 0x000fe2000f8ec03f */
[----:B------:R-:W-:Y:S01]  /*13f0*/  VIADD R19, R19, UR6 ;  /* 0x0000000613137c36 */ /* 0x000fe20008000000 */
[----:B------:R-:W-:-:S02]  /*1400*/  ULOP3.LUT UR8, UR8, 0x3fff, URZ, 0xc0, !UPT ;  /* 0x00003fff08087892 */ /* 0x000fc4000f8ec03f */
[----:B------:R-:W-:Y:S02]  /*1410*/  ULEA UR15, UR15, UR24, 0x3 ;  /* 0x000000180f0f7291 */ /* 0x000fe4000f8e183f */
[----:B------:R-:W-:Y:S02]  /*1420*/  ULOP3.LUT UR17, UR7, 0x10000, URZ, 0xfc, !UPT ;  /* 0x0001000007117892 */ /* 0x000fe4000f8efc3f */
[----:B------:R-:W-:-:S12]  /*1430*/  ULOP3.LUT UR18, UR8, 0x10000, URZ, 0xfc, !UPT ;  /* 0x0001000008127892 */ /* 0x000fd8000f8efc3f */
.L_x_105:
[----:B------:R-:W-:Y:S01]  /*1440*/  SHF.L.U32 R14, R87, 0x1f, RZ ;  /* 0x0000001f570e7819 */ /* 0x000fe200000006ff */
[----:B------:R-:W0:Y:S01]  /*1450*/  LDC R15, c[0x0][0x28c] ;  /* 0x0000a300ff0f7b82 */ /* 0x000e220000000800 */
[----:B------:R-:W-:Y:S01]  /*1460*/  UMOV UR6, URZ ;  /* 0x0000003f00067c82 */ /* 0x000fe20008000000 */
[----:B------:R-:W-:Y:S01]  /*1470*/  UMOV UR19, UR5 ;  /* 0x0000000500137c82 */ /* 0x000fe20008000000 */
[----:B-1----:R-:W1:Y:S01]  /*1480*/  SYNCS.PHASECHK.TRANS64.TRYWAIT P0, [UR15+-0x8], R14 ;  /* 0xfffff80eff0075a7 */ /* 0x002e62000800014f */
[----:B0-----:R-:W-:Y:S01]  /*1490*/  ISETP.GE.AND P1, PT, R15, 0x1, PT ;  /* 0x000000010f00780c */ /* 0x001fe20003f26270 */
[----:B-1234-:R-:W-:-:S12]  /*14a0*/  @!P0 BRA `(.L_x_15) ;  /* 0x0000004c00b48947 */ /* 0x01efd80003800000 */
.L_x_126:
[----:B------:R-:W-:Y:S01]  /*14b0*/  UMOV UR7, URZ ;  /* 0x0000003f00077c82 */ /* 0x000fe20008000000 */
[----:B------:R-:W-:Y:S01]  /*14c0*/  UMOV UR8, URZ ;  /* 0x0000003f00087c82 */ /* 0x000fe20008000000 */
[----:B------:R-:W-:Y:S02]  /*14d0*/  CS2R R22, SRZ ;  /* 0x0000000000167805 */ /* 0x000fe4000001ff00 */
[----:B------:R-:W-:Y:S02]  /*14e0*/  CS2R R56, SRZ ;  /* 0x0000000000387805 */ /* 0x000fe4000001ff00 */
[----:B------:R-:W-:Y:S02]  /*14f0*/  CS2R R58, SRZ ;  /* 0x00000000003a7805 */ /* 0x000fe4000001ff00 */
[----:B------:R-:W-:Y:S02]  /*1500*/  CS2R R60, SRZ ;  /* 0x00000000003c7805 */ /* 0x000fe4000001ff00 */
[----:B------:R-:W-:-:S02]  /*1510*/  CS2R R62, SRZ ;  /* 0x00000000003e7805 */ /* 0x000fc4000001ff00 */
[----:B------:R-:W-:Y:S02]  /*1520*/  CS2R R64, SRZ ;  /* 0x0000000000407805 */ /* 0x000fe4000001ff00 */
        /* <DEDUP_REMOVED lines=9> */
[----:B------:R-:W-:Y:S01]  /*15c0*/  CS2R R84, SRZ ;  /* 0x0000000000547805 */ /* 0x000fe2000001ff00 */
[----:B------:R-:W-:Y:S01]  /*15d0*/  IMAD.U32 R17, RZ, RZ, UR4 ;  /* 0x00000004ff117e24 */ /* 0x000fe2000f8e00ff */
        /* <DEDUP_REMOVED lines=15> */
[----:B------:R-:W-:Y:S01]  /*16d0*/  CS2R R54, SRZ ;  /* 0x0000000000367805 */ /* 0x000fe2000001ff00 */
[----:B------:R-:W-:Y:S06]  /*16e0*/  @!P1 BRA `(.L_x_16) ;  /* 0x0000000400589947 */ /* 0x000fec0003800000 */
[----:B------:R-:W-:-:S13]  /*16f0*/  ISETP.NE.AND P1, PT, R86, 0x3, PT ;  /* 0x000000035600780c */ /* 0x000fda0003f25270 */
[----:B------:R-:W-:Y:S05]  /*1700*/  @!P1 BRA `(.L_x_17) ;  /* 0x0000000000049947 */ /* 0x000fea0003800000 */
[----:B------:R-:W-:Y:S01]  /*1710*/  BPT.TRAP 0x1 ;  /* 0x000000040000795c */ /* 0x000fe20000300000 */
.L_x_17:
[----:B------:R-:W-:Y:S01]  /*1720*/  ULEA UR6, UR5, UR12, 0x3 ;  /* 0x0000000c05067291 */ /* 0x000fe2000f8e183f */
[----:B0-----:R-:W-:-:S05]  /*1730*/  IMAD.U32 R14, RZ, RZ, UR4 ;  /* 0x00000004ff0e7e24 */ /* 0x001fca000f8e00ff */
[----:B------:R-:W-:-:S04]  /*1740*/  SHF.L.U32 R14, R14, 0x1f, RZ ;  /* 0x0000001f0e0e7819 */ /* 0x000fc800000006ff */
[----:B------:R0:W1:Y:S01]  /*1750*/  SYNCS.PHASECHK.TRANS64.TRYWAIT P0, [UR6], R14 ;  /* 0x0000000eff0075a7 */ /* 0x0000620008000146 */
[----:B------:R-:W-:Y:S05]  /*1760*/  @!P1 BRA `(.L_x_18) ;  /* 0x0000000000049947 */ /* 0x000fea0003800000 */
[----:B------:R-:W-:Y:S01]  /*1770*/  BPT.TRAP 0x1 ;  /* 0x000000040000795c */ /* 0x000fe20000300000 */
.L_x_18:
[----:B-1----:R-:W-:Y:S05]  /*1780*/  @P0 BRA `(.L_x_19) ;  /* 0x0000000000080947 */ /* 0x002fea0003800000 */
[----:B------:R-:W1:Y:S02]  /*1790*/  SYNCS.PHASECHK.TRANS64.TRYWAIT P0, [UR6], R14 ;  /* 0x0000000eff0075a7 */ /* 0x000e640008000146 */
[----:B-1----:R-:W-:Y:S05]  /*17a0*/  @!P0 BRA `(.L_x_20) ;  /* 0x0000004c000c8947 */ /* 0x002fea0003800000 */
.L_x_19:
[----:B------:R-:W-:Y:S01]  /*17b0*/  ULEA UR8, UR5, UR18, 0x8 ;  /* 0x0000001205087291 */ /* 0x000fe2000f8e403f */
[----:B------:R-:W-:Y:S01]  /*17c0*/  WARPGROUP.ARRIVE ;  /* 0x00000000000079c5 */ /* 0x000fe20000000000 */
[----:B------:R-:W-:Y:S01]  /*17d0*/  ULEA UR10, UR5, UR17, 0x8 ;  /* 0x00000011050a7291 */ /* 0x000fe2000f8e403f */
[----:B------:R-:W-:Y:S01]  /*17e0*/  CS2R R22, SRZ ;  /* 0x0000000000167805 */ /* 0x000fe2000001ff00 */
[----:B------:R-:W-:Y:S01]  /*17f0*/  UMOV UR9, 0x80000020 ;  /* 0x8000002000097882 */ /* 0x000fe20000000000 */
[----:B------:R-:W-:Y:S01]  /*1800*/  UMOV UR11, 0x80000020 ;  /* 0x80000020000b7882 */ /* 0x000fe20000000000 */
[----:B------:R-:W-:Y:S01]  /*1810*/  ULDC UR7, c[0x0][0x50c] ;  /* 0x0001430000077ab9 */ /* 0x000fe20000000800 */
[----:B------:R-:W-:Y:S01]  /*1820*/  UMOV UR6, 0x2 ;  /* 0x0000000200067882 */ /* 0x000fe20000000000 */
[----:B------:R-:W-:Y:S01]  /*1830*/  UISETP.NE.AND UP0, UPT, UR7, 0x2, UPT ;  /* 0x000000020700788c */ /* 0x000fe2000bf05270 */
[----:B------:R-:W-:Y:S02]  /*1840*/  CS2R R56, SRZ ;  /* 0x0000000000387805 */ /* 0x000fe4000001ff00 */
[----:B------:R-:W-:Y:S01]  /*1850*/  CS2R R58, SRZ ;  /* 0x00000000003a7805 */ /* 0x000fe2000001ff00 */
[----:B------:R-:W-:Y:S01]  /*1860*/  QGMMA.64x64x32.F32.E4M3.E4M3 R24, gdesc[UR8], RZ, !UPT ;  /* 0x00e00000081879f3 */ /* 0x000fe2000c7008ff */
[----:B------:R-:W-:Y:S01]  /*1870*/  USEL UR7, URZ, 0x1, UP0 ;  /* 0x000000013f077887 */ /* 0x000fe20008000000 */
[----:B------:R-:W-:Y:S01]  /*1880*/  CS2R R60, SRZ ;  /* 0x00000000003c7805 */ /* 0x000fe2000001ff00 */
[----:B------:R-:W-:Y:S01]  /*1890*/  UIADD3 UR8, UR8, 0x2, URZ ;  /* 0x0000000208087890 */ /* 0x000fe2000fffe03f */
[----:B------:R-:W-:Y:S01]  /*18a0*/  CS2R R62, SRZ ;  /* 0x00000000003e7805 */ /* 0x000fe2000001ff00 */
[----:B------:R-:W-:Y:S01]  /*18b0*/  UIADD3 UR10, UR10, 0x2, URZ ;  /* 0x000000020a0a7890 */ /* 0x000fe2000fffe03f */
[----:B------:R-:W-:-:S02]  /*18c0*/  CS2R R64, SRZ ;  /* 0x0000000000407805 */ /* 0x000fc4000001ff00 */
[----:B------:R-:W-:Y:S01]  /*18d0*/  ISETP.NE.AND P0, PT, RZ, UR7, PT ;  /* 0x00000007ff007c0c */ /* 0x000fe2000bf05270 */
[----:B------:R-:W-:Y:S01]  /*18e0*/  UMOV UR9, 0x80000020 ;  /* 0x8000002000097882 */ /* 0x000fe20000000000 */
[----:B------:R-:W-:Y:S01]  /*18f0*/  UMOV UR11, 0x80000020 ;  /* 0x80000020000b7882 */ /* 0x000fe20000000000 */
        /* <DEDUP_REMOVED lines=10> */
[----:B------:R-:W-:Y:S01]  /*19a0*/  QGMMA.64x64x32.F32.E4M3.E4M3 R24, gdesc[UR8], R24, gsb0 ;  /* 0x00e00000081879f3 */ /* 0x000fe20008000818 */
[----:B------:R-:W-:Y:S05]  /*19b0*/  @!P0 BRA `(.L_x_21) ;  /* 0x0000000000888947 */ /* 0x000fea0003800000 */
[----:B------:R-:W-:Y:S02]  /*19c0*/  WARPGROUP.DEPBAR.LE gsb0, 0x0 ;  /* 0x00008000000079c5 */ /* 0x000fe40000010000 */
[----:B------:R-:W-:-:S01]  /*19d0*/  FADD R85, RZ, R24 ;  /* 0x00000018ff557221 */ /* 0x000fc20000000000 */
[----:B------:R-:W-:Y:S01]  /*19e0*/  FADD R84, RZ, R25 ;  /* 0x00000019ff547221 */ /* 0x000fe20000000000 */
        /* <DEDUP_REMOVED lines=30> */
[----:B------:R-:W-:-:S06]  /*1bd0*/  UMOV UR6, URZ ;  /* 0x0000003f00067c82 */ /* 0x000fcc0008000000 */
.L_x_21:
[----:B------:R-:W-:-:S04]  /*1be0*/  UIADD3 UR19, UR5, 0x1, URZ ;  /* 0x0000000105137890 */ /* 0x000fc8000fffe03f */
[----:B------:R-:W-:-:S04]  /*1bf0*/  UISETP.NE.AND UP0, UPT, UR19, 0x3, UPT ;  /* 0x000000031300788c */ /* 0x000fc8000bf05270 */
[----:B------:R-:W-:Y:S02]  /*1c00*/  USEL UR8, URZ, 0x1, UP0 ;  /* 0x000000013f087887 */ /* 0x000fe40008000000 */
[----:B------:R-:W-:Y:S02]  /*1c10*/  USEL UR19, UR19, URZ, UP0 ;  /* 0x0000003f13137287 */ /* 0x000fe40008000000 */
[----:B------:R-:W-:-:S06]  /*1c20*/  ULOP3.LUT UR8, UR4, UR8, URZ, 0x3c, !UPT ;  /* 0x0000000804087292 */ /* 0x000fcc000f8e3c3f */
[----:B------:R-:W-:Y:S01]  /*1c30*/  IMAD.U32 R17, RZ, RZ, UR8 ;  /* 0x00000008ff117e24 */ /* 0x000fe2000f8e00ff */
[----:B------:R-:W-:-:S06]  /*1c40*/  UMOV UR8, 0x1 ;  /* 0x0000000100087882 */ /* 0x000fcc0000000000 */
.L_x_16:
[----:B------:R-:W-:-:S06]  /*1c50*/  UISETP.GE.AND UP0, UPT, UR14, 0x1, UPT ;  /* 0x000000010e00788c */ /* 0x000fcc000bf06270 */
[----:B------:R-:W-:-:S13]  /*1c60*/  PLOP3.LUT P0, PT, PT, PT, UP0, 0x80, 0x0 ;  /* 0x000000000000781c */ /* 0x000fda0003f0f008 */
[----:B------:R-:W-:Y:S05]  /*1c70*/  @!P0 BRA `(.L_x_22) ;  /* 0x0000000400648947 */ /* 0x000fea0003800000 */
[----:B01----:R-:W-:Y:S01]  /*1c80*/  IMAD.U32 R14, RZ, RZ, UR14 ;  /* 0x0000000eff0e7e24 */ /* 0x003fe2000f8e00ff */
[----:B------:R-:W-:Y:S01]  /*1c90*/  UMOV UR22, UR5 ;  /* 0x0000000500167c82 */ /* 0x000fe20008000000 */
[----:B------:R-:W-:-:S05]  /*1ca0*/  ULDC UR26, c[0x0][0x50c] ;  /* 0x00014300001a7ab9 */ /* 0x000fca0000000800 */
.L_x_30:
[----:B------:R-:W-:-:S13]  /*1cb0*/  ISETP.NE.AND P1, PT, R86, 0x3, PT ;  /* 0x000000035600780c */ /* 0x000fda0003f25270 */
[----:B01----:R-:W-:Y:S05]  /*1cc0*/  @!P1 BRA `(.L_x_23) ;  /* 0x0000000000049947 */ /* 0x003fea0003800000 */
[----:B------:R-:W-:Y:S01]  /*1cd0*/  BPT.TRAP 0x1 ;  /* 0x000000040000795c */ /* 0x000fe20000300000 */
.L_x_23:
[----:B------:R-:W-:Y:S01]  /*1ce0*/  ULEA UR9, UR19, UR12, 0x3 ;  /* 0x0000000c13097291 */ /* 0x000fe2000f8e183f */
[----:B------:R-:W-:-:S08]  /*1cf0*/  SHF.L.U32 R15, R17, 0x1f, RZ ;  /* 0x0000001f110f7819 */ /* 0x000fd000000006ff */
[----:B------:R0:W1:Y:S01]  /*1d00*/  SYNCS.PHASECHK.TRANS64.TRYWAIT P0, [UR9], R15 ;  /* 0x0000000fff0075a7 */ /* 0x0000620008000149 */
[----:B------:R-:W-:Y:S05]  /*1d10*/  @!P1 BRA `(.L_x_24) ;  /* 0x0000000000049947 */ /* 0x000fea0003800000 */
[----:B------:R-:W-:Y:S01]  /*1d20*/  BPT.TRAP 0x1 ;  /* 0x000000040000795c */ /* 0x000fe20000300000 */
.L_x_24:
[----:B-1----:R-:W-:Y:S05]  /*1d30*/  @P0 BRA `(.L_x_25) ;  /* 0x0000000000080947 */ /* 0x002fea0003800000 */
[----:B------:R-:W1:Y:S02]  /*1d40*/  SYNCS.PHASECHK.TRANS64.TRYWAIT P0, [UR9], R15 ;  /* 0x0000000fff0075a7 */ /* 0x000e640008000149 */
[----:B-1----:R-:W-:Y:S05]  /*1d50*/  @!P0 BRA `(.L_x_26) ;  /* 0x0000004400b88947 */ /* 0x002fea0003800000 */
.L_x_25:
[----:B------:R-:W-:Y:S01]  /*1d60*/  UISETP.NE.AND UP0, UPT, UR7, URZ, UPT ;  /* 0x0000003f0700728c */ /* 0x000fe2000bf05270 */
[----:B------:R-:W-:Y:S01]  /*1d70*/  WARPGROUP.ARRIVE ;  /* 0x00000000000079c5 */ /* 0x000fe20000000000 */
[----:B------:R-:W-:Y:S02]  /*1d80*/  ULEA UR10, UR19, UR17, 0x8 ;  /* 0x00000011130a7291 */ /* 0x000fe4000f8e403f */
[----:B------:R-:W-:Y:S01]  /*1d90*/  USEL UR8, UR8, URZ, !UP0 ;  /* 0x0000003f08087287 */ /* 0x000fe2000c000000 */
[----:B------:R-:W-:Y:S01]  /*1da0*/  UMOV UR9, 0x80000020 ;  /* 0x8000002000097882 */ /* 0x000fe20000000000 */
[----:B------:R-:W-:Y:S02]  /*1db0*/  UMOV UR11, 0x80000020 ;  /* 0x80000020000b7882 */ /* 0x000fe40000000000 */
[----:B------:R-:W-:Y:S02]  /*1dc0*/  UISETP.NE.U32.AND UP0, UPT, UR8, URZ, UPT ;  /* 0x0000003f0800728c */ /* 0x000fe4000bf05070 */
[----:B------:R-:W-:-:S02]  /*1dd0*/  ULEA UR8, UR19, UR18, 0x8 ;  /* 0x0000001213087291 */ /* 0x000fc4000f8e403f */
[----:B------:R-:W-:-:S07]  /*1de0*/  UIADD3 UR6, UR6, 0x2, URZ ;  /* 0x0000000206067890 */ /* 0x000fce000fffe03f */
[----:B------:R-:W-:Y:S01]  /*1df0*/  QGMMA.64x64x32.F32.E4M3.E4M3 R24, gdesc[UR8], R24, UP0 ;  /* 0x00e00000081879f3 */ /* 0x000fe2000bf00818 */
[----:B------:R-:W-:Y:S02]  /*1e00*/  UIADD3 UR8, UR8, 0x2, URZ ;  /* 0x0000000208087890 */ /* 0x000fe4000fffe03f */
[----:B------:R-:W-:Y:S01]  /*1e10*/  UIADD3 UR10, UR10, 0x2, URZ ;  /* 0x000000020a0a7890 */ /* 0x000fe2000fffe03f */
[----:B------:R-:W-:Y:S01]  /*1e20*/  UMOV UR9, 0x80000020 ;  /* 0x8000002000097882 */ /* 0x000fe20000000000 */
[----:B------:R-:W-:Y:S01]  /*1e30*/  UMOV UR11, 0x80000020 ;  /* 0x80000020000b7882 */ /* 0x000fe20000000000 */
[----:B------:R-:W-:-:S04]  /*1e40*/  UISETP.NE.AND UP0, UPT, UR6, UR26, UPT ;  /* 0x0000001a0600728c */ /* 0x000fc8000bf05270 */
[----:B------:R-:W-:-:S06]  /*1e50*/  USEL UR7, URZ, 0x1, UP0 ;  /* 0x000000013f077887 */ /* 0x000fcc0008000000 */
[----:B------:R-:W-:Y:S01]  /*1e60*/  ISETP.NE.AND P0, PT, RZ, UR7, PT ;  /* 0x00000007ff007c0c */ /* 0x000fe2000bf05270 */
[----:B------:R-:W-:Y:S03]  /*1e70*/  QGMMA.64x64x32.F32.E4M3.E4M3 R24, gdesc[UR8], R24, gsb0 ;  /* 0x00e00000081879f3 */ /* 0x000fe60008000818 */
[----:B------:R-:W-:-:S09]  /*1e80*/  WARPGROUP.DEPBAR.LE gsb0, 0x1 ;  /* 0x00008000000079c5 */ /* 0x000fd20000010100 */
[----:B------:R-:W-:Y:S05]  /*1e90*/  @!P0 BRA `(.L_x_27) ;  /* 0x0000000000888947 */ /* 0x000fea0003800000 */
[----:B------:R-:W-:Y:S02]  /*1ea0*/  WARPGROUP.DEPBAR.LE gsb0, 0x0 ;  /* 0x00008000000079c5 */ /* 0x000fe40000010000 */
[----:B------:R-:W-:-:S01]  /*1eb0*/  FADD R85, R24, R85 ;  /* 0x0000005518557221 */ /* 0x000fc20000000000 */
[----:B------:R-:W-:Y:S01]  /*1ec0*/  FADD R84, R25, R84 ;  /* 0x0000005419547221 */ /* 0x000fe20000000000 */
        /* <DEDUP_REMOVED lines=30> */
[----:B------:R-:W-:-:S06]  /*20b0*/  UMOV UR6, URZ ;  /* 0x0000003f00067c82 */ /* 0x000fcc0008000000 */
.L_x_27:
[----:B------:R-:W-:Y:S05]  /*20c0*/  @!P1 BRA `(.L_x_28) ;  /* 0x0000000000049947 */ /* 0x000fea0003800000 */
[----:B------:R-:W-:Y:S01]  /*20d0*/  BPT.TRAP 0x1 ;  /* 0x000000040000795c */ /* 0x000fe20000300000 */
.L_x_28:
[----:B------:R-:W-:Y:S01]  /*20e0*/  ULEA UR8, UR22, UR12, 0x3 ;  /* 0x0000000c16087291 */ /* 0x000fe2000f8e183f */
[----:B------:R-:W-:-:S03]  /*20f0*/  ISETP.GT.U32.AND P0, PT, R7, 0x1, PT ;  /* 0x000000010700780c */ /* 0x000fc60003f04070 */
[----:B------:R-:W-:-:S04]  /*2100*/  UIADD3 UR8, UR8, 0x18, URZ ;  /* 0x0000001808087890 */ /* 0x000fc8000fffe03f */
[----:B------:R-:W-:-:S09]  /*2110*/  UPRMT UR8, URZ, 0x654, UR8 ;  /* 0x000006543f087896 */ /* 0x000fd20008000008 */
[----:B------:R-:W-:Y:S01]  /*2120*/  SYNCS.ARRIVE.TRANS64.RED.A1T0 RZ, [UR8], RZ ;  /* 0x000000ffffff79a7 */ /* 0x000fe20008100408 */
[----:B------:R-:W-:Y:S05]  /*2130*/  @P0 BRA `(.L_x_29) ;  /* 0x0000000000040947 */ /* 0x000fea0003800000 */
[----:B------:R-:W-:Y:S01]  /*2140*/  BPT.TRAP 0x1 ;  /* 0x000000040000795c */ /* 0x000fe20000300000 */
.L_x_29:
[----:B------:R-:W-:Y:S01]  /*2150*/  UIADD3 UR19, UR19, 0x1, URZ ;  /* 0x0000000113137890 */ /* 0x000fe2000fffe03f */
[C---:B------:R-:W-:Y:S01]  /*2160*/  ISETP.GT.AND P0, PT, R14.reuse, 0x1, PT ;  /* 0x000000010e00780c */ /* 0x040fe20003f04270 */
[----:B------:R-:W-:Y:S01]  /*2170*/  UIADD3 UR22, UR22, 0x1, URZ ;  /* 0x0000000116167890 */ /* 0x000fe2000fffe03f */
[----:B------:R-:W-:Y:S01]  /*2180*/  VIADD R14, R14, 0xffffffff ;  /* 0xffffffff0e0e7836 */ /* 0x000fe20000000000 */
[----:B------:R-:W-:Y:S02]  /*2190*/  UISETP.NE.AND UP0, UPT, UR19, 0x3, UPT ;  /* 0x000000031300788c */ /* 0x000fe4000bf05270 */
[----:B------:R-:W-:Y:S02]  /*21a0*/  UISETP.NE.AND UP1, UPT, UR22, 0x3, UPT ;  /* 0x000000031600788c */ /* 0x000fe4000bf25270 */
[----:B------:R-:W-:Y:S02]  /*21b0*/  USEL UR8, URZ, 0x1, UP0 ;  /* 0x000000013f087887 */ /* 0x000fe40008000000 */
[----:B------:R-:W-:-:S02]  /*21c0*/  USEL UR19, UR19, URZ, UP0 ;  /* 0x0000003f13137287 */ /* 0x000fc40008000000 */
[----:B------:R-:W-:Y:S02]  /*21d0*/  USEL UR22, UR22, URZ, UP1 ;  /* 0x0000003f16167287 */ /* 0x000fe40008800000 */
[----:B------:R-:W-:Y:S01]  /*21e0*/  LOP3.LUT R17, R17, UR8, RZ, 0x3c, !PT ;  /* 0x0000000811117c12 */ /* 0x000fe2000f8e3cff */
[----:B------:R-:W-:Y:S01]  /*21f0*/  UMOV UR8, 0x1 ;  /* 0x0000000100087882 */ /* 0x000fe20000000000 */
[----:B------:R-:W-:Y:S08]  /*2200*/  @P0 BRA `(.L_x_30) ;  /* 0xfffffff800a80947 */ /* 0x000ff0000383ffff */
.L_x_22:
[----:B------:R-:W-:Y:S01]  /*2210*/  UISETP.NE.AND UP0, UPT, UR6, URZ, UPT ;  /* 0x0000003f0600728c */ /* 0x000fe2000bf05270 */
[----:B01----:R-:W0:Y:S01]  /*2220*/  LDC R14, c[0x0][0x28c] ;  /* 0x0000a300ff0e7b82 */ /* 0x003e220000000800 */
[----:B------:R-:W-:Y:S02]  /*2230*/  IMAD.U32 R15, RZ, RZ, UR25 ;  /* 0x00000019ff0f7e24 */ /* 0x000fe4000f8e00ff */
[----:B------:R-:W-:-:S06]  /*2240*/  USEL UR6, URZ, 0x1, !UP0 ;  /* 0x000000013f067887 */ /* 0x000fcc000c000000 */
[----:B------:R-:W-:-:S13]  /*2250*/  ISETP.NE.AND P0, PT, RZ, UR6, PT ;  /* 0x00000006ff007c0c */ /* 0x000fda000bf05270 */
[----:B------:R-:W-:Y:S05]  /*2260*/  @!P0 BRA `(.L_x_31) ;  /* 0x0000000000848947 */ /* 0x000fea0003800000 */
[----:B------:R-:W-:Y:S02]  /*2270*/  WARPGROUP.DEPBAR.LE gsb0, 0x0 ;  /* 0x00008000000079c5 */ /* 0x000fe40000010000 */
[----:B------:R-:W-:Y:S01]  /*2280*/  FADD R85, R24, R85 ;  /* 0x0000005518557221 */ /* 0x000fe20000000000 */
        /* <DEDUP_REMOVED lines=30> */
[----:B------:R-:W-:-:S07]  /*2470*/  FADD R22, R22, R55 ;  /* 0x0000003716167221 */ /* 0x000fce0000000000 */
.L_x_31:
[----:B0-----:R-:W-:Y:S01]  /*2480*/  ISETP.GE.AND P0, PT, R14, 0x1, PT ;  /* 0x000000010e00780c */ /* 0x001fe20003f06270 */
[----:B------:R0:W-:Y:S01]  /*2490*/  SYNCS.ARRIVE.TRANS64.A1T0 RZ, [R15+UR24], RZ ;  /* 0x000000ff0fff79a7 */ /* 0x0001e20008100018 */
[----:B------:R-:W-:-:S11]  /*24a0*/  WARPGROUP.DEPBAR.LE gsb0, 0x0 ;  /* 0x00008000000079c5 */ /* 0x000fd60000010000 */
[----:B------:R-:W-:Y:S05]  /*24b0*/  @!P0 BRA `(.L_x_32) ;  /* 0x0000000000388947 */ /* 0x000fea0003800000 */
[----:B------:R-:W-:-:S13]  /*24c0*/  ISETP.NE.AND P0, PT, R86, 0x3, PT ;  /* 0x000000035600780c */ /* 0x000fda0003f05270 */
[----:B------:R-:W-:Y:S05]  /*24d0*/  @!P0 BRA `(.L_x_33) ;  /* 0x0000000000048947 */ /* 0x000fea0003800000 */
[----:B------:R-:W-:Y:S01]  /*24e0*/  BPT.TRAP 0x1 ;  /* 0x000000040000795c */ /* 0x000fe20000300000 */
.L_x_33:
[----:B------:R-:W-:Y:S01]  /*24f0*/  UIADD3 UR8, UR14, UR5, URZ ;  /* 0x000000050e087290 */ /* 0x000fe2000fffe03f */
[----:B------:R-:W-:-:S03]  /*2500*/  ISETP.GT.U32.AND P0, PT, R7, 0x1, PT ;  /* 0x000000010700780c */ /* 0x000fc60003f04070 */
[----:B------:R-:W-:-:S04]  /*2510*/  UIMAD.WIDE.U32 UR6, UR8, -0x55555555, URZ ;  /* 0xaaaaaaab080678a5 */ /* 0x000fc8000f8e003f */
[----:B------:R-:W-:-:S04]  /*2520*/  USHF.R.U32.HI UR6, URZ, 0x1, UR7 ;  /* 0x000000013f067899 */ /* 0x000fc80008011607 */
[----:B------:R-:W-:-:S04]  /*2530*/  UIMAD UR8, UR6, -0x3, UR8 ;  /* 0xfffffffd060878a4 */ /* 0x000fc8000f8e0208 */
[----:B------:R-:W-:-:S04]  /*2540*/  ULEA UR8, UR8, UR12, 0x3 ;  /* 0x0000000c08087291 */ /* 0x000fc8000f8e183f */
[----:B------:R-:W-:-:S04]  /*2550*/  UIADD3 UR8, UR8, 0x18, URZ ;  /* 0x0000001808087890 */ /* 0x000fc8000fffe03f */
[----:B------:R-:W-:-:S09]  /*2560*/  UPRMT UR8, URZ, 0x654, UR8 ;  /* 0x000006543f087896 */ /* 0x000fd20008000008 */
[----:B------:R-:W-:Y:S01]  /*2570*/  SYNCS.ARRIVE.TRANS64.RED.A1T0 RZ, [UR8], RZ ;  /* 0x000000ffffff79a7 */ /* 0x000fe20008100408 */
[----:B------:R-:W-:Y:S05]  /*2580*/  @P0 BRA `(.L_x_32) ;  /* 0x0000000000040947 */ /* 0x000fea0003800000 */
[----:B------:R-:W-:Y:S01]  /*2590*/  BPT.TRAP 0x1 ;  /* 0x000000040000795c */ /* 0x000fe20000300000 */
.L_x_32:
[----:B------:R-:W-:Y:S01]  /*25a0*/  SHF.L.U32 R14, R87, 0x1f, RZ ;  /* 0x0000001f570e7819 */ /* 0x000fe200000006ff */
[----:B------:R-:W-:Y:S01]  /*25b0*/  UIADD3 UR5, UR23, UR5, URZ ;  /* 0x0000000517057290 */ /* 0x000fe2000fffe03f */
[----:B------:R-:W1:Y:S01]  /*25c0*/  LDC R29, c[0x0][0x288] ;  /* 0x0000a200ff1d7b82 */ /* 0x000e620000000800 */
[----:B------:R-:W-:Y:S01]  /*25d0*/  UISETP.GE.U32.AND UP1, UPT, UR23, 0x3, UPT ;  /* 0x000000031700788c */ /* 0x000fe2000bf26070 */
[----:B------:R-:W-:Y:S01]  /*25e0*/  IMAD.SHL.U32 R20, R18, 0x2, RZ ;  /* 0x0000000212147824 */ /* 0x000fe200078e00ff */
[----:B------:R-:W-:Y:S02]  /*25f0*/  UISETP.GT.U32.AND UP0, UPT, UR5, 0x2, UPT ;  /* 0x000000020500788c */ /* 0x000fe4000bf04070 */
[----:B------:R-:W-:Y:S02]  /*2600*/  UIMAD.WIDE.U32 UR6, UR5, -0x55555555, URZ ;  /* 0xaaaaaaab050678a5 */ /* 0x000fe4000f8e003f */
[----:B------:R-:W-:Y:S01]  /*2610*/  UISETP.LT.U32.AND UP0, UPT, UR23, 0x3, UP0 ;  /* 0x000000031700788c */ /* 0x000fe20008701070 */
[----:B------:R-:W2:Y:S01]  /*2620*/  SYNCS.PHASECHK.TRANS64.TRYWAIT P0, [UR15+0x8], R14 ;  /* 0x0000080eff0075a7 */ /* 0x000ea2000800014f */
[----:B------:R-:W-:Y:S01]  /*2630*/  USHF.R.U32.HI UR6, URZ, 0x1, UR7 ;  /* 0x000000013f067899 */ /* 0x000fe20008011607 */
[----:B------:R-:W-:Y:S01]  /*2640*/  SHF.R.S32.HI R21, RZ, 0x1f, R20 ;  /* 0x0000001fff157819 */ /* 0x000fe20000011414 */
[----:B------:R-:W-:-:S02]  /*2650*/  USEL UR8, URZ, 0x1, !UP0 ;  /* 0x000000013f087887 */ /* 0x000fc4000c000000 */
[----:B------:R-:W-:Y:S02]  /*2660*/  UIMAD UR5, UR6, -0x3, UR5 ;  /* 0xfffffffd060578a4 */ /* 0x000fe4000f8e0205 */
[----:B------:R-:W-:-:S04]  /*2670*/  ULOP3.LUT UR4, UR4, UR8, URZ, 0x3c, !UPT ;  /* 0x0000000804047292 */ /* 0x000fc8000f8e3c3f */
[----:B------:R-:W-:Y:S01]  /*2680*/  @UP1 ULOP3.LUT UR4, UR4, 0x1, UR6, 0x78, !UPT ;  /* 0x0000000104041892 */ /* 0x000fe2000f8e7806 */
[----:B-12---:R-:W-:Y:S11]  /*2690*/  @!P0 BRA `(.L_x_34) ;  /* 0x0000003c00808947 */ /* 0x006ff60003800000 */
.L_x_127:
[----:B------:R-:W-:Y:S01]  /*26a0*/  IMAD.SHL.U32 R31, R4, 0x40, RZ ;  /* 0x00000040041f7824 */ /* 0x000fe200078e00ff */
[----:B------:R-:W-:Y:S01]  /*26b0*/  ULDC UR8, c[0x0][0x284] ;  /* 0x0000a10000087ab9 */ /* 0x000fe20000000800 */
[----:B------:R-:W-:Y:S01]  /*26c0*/  IMAD.SHL.U32 R4, R6, 0x40, RZ ;  /* 0x0000004006047824 */ /* 0x000fe200078e00ff */
[----:B------:R-:W-:Y:S01]  /*26d0*/  SHF.R.S32.HI R30, RZ, 0x1f, R5 ;  /* 0x0000001fff1e7819 */ /* 0x000fe20000011405 */
[----:B------:R-:W-:Y:S01]  /*26e0*/  ULDC.64 UR6, c[0x0][0x5d0] ;  /* 0x0001740000067ab9 */ /* 0x000fe20000000a00 */
[----:B------:R-:W-:Y:S01]  /*26f0*/  SHF.R.S32.HI R28, RZ, 0x1f, R31 ;  /* 0x0000001fff1c7819 */ /* 0x000fe2000001141f */
[----:B0-----:R-:W-:Y:S01]  /*2700*/  IMAD.WIDE.U32 R14, R5, UR6, R20 ;  /* 0x00000006050e7c25 */ /* 0x001fe2000f8e0014 */
[----:B------:R-:W-:-:S03]  /*2710*/  ISETP.GE.AND P0, PT, R4, UR8, PT ;  /* 0x0000000804007c0c */ /* 0x000fc6000bf06270 */
[----:B------:R-:W-:Y:S01]  /*2720*/  IMAD R16, R30, UR6, RZ ;  /* 0x000000061e107c24 */ /* 0x000fe2000f8e02ff */
[C---:B------:R-:W-:Y:S02]  /*2730*/  ISETP.GE.OR P0, PT, R31.reuse, R29, P0 ;  /* 0x0000001d1f00720c */ /* 0x040fe40000706670 */
[----:B------:R-:W-:Y:S01]  /*2740*/  IADD3 R14, P1, R31, R14, RZ ;  /* 0x0000000e1f0e7210 */ /* 0x000fe20007f3e0ff */
[----:B------:R-:W-:-:S05]  /*2750*/  IMAD R17, R5, UR7, R16 ;  /* 0x0000000705117c24 */ /* 0x000fca000f8e0210 */
[----:B------:R-:W-:-:S05]  /*2760*/  IADD3.X R15, R28, R15, R17, P1, !PT ;  /* 0x0000000f1c0f7210 */ /* 0x000fca0000ffe411 */
[----:B------:R-:W-:Y:S05]  /*2770*/  @P0 BRA `(.L_x_35) ;  /* 0x0000002400a80947 */ /* 0x000fea0003800000 */
[----:B------:R-:W0:Y:S01]  /*2780*/  LDC.64 R24, c[0x0][0x5c8] ;  /* 0x00017200ff187b82 */ /* 0x000e220000000a00 */
[----:B------:R-:W-:Y:S01]  /*2790*/  IMAD.WIDE R26, R6, 0x40, R10 ;  /* 0x00000040061a7825 */ /* 0x000fe200078e020a */
[----:B------:R-:W-:Y:S01]  /*27a0*/  ULDC.64 UR6, c[0x0][0x5c0] ;  /* 0x0001700000067ab9 */ /* 0x000fe20000000a00 */
[----:B------:R-:W-:Y:S02]  /*27b0*/  BSSY B0, `(.L_x_35) ;  /* 0x0000266000007945 */ /* 0x000fe40003800000 */
[-C--:B0-----:R-:W-:Y:S02]  /*27c0*/  IMAD R6, R27, R24.reuse, RZ ;  /* 0x000000181b067224 */ /* 0x081fe400078e02ff */
[----:B------:R-:W-:-:S04]  /*27d0*/  IMAD.WIDE.U32 R14, R26, R24, R14 ;  /* 0x000000181a0e7225 */ /* 0x000fc800078e000e */
[----:B------:R-:W-:Y:S01]  /*27e0*/  IMAD R17, R26, R25, R6 ;  /* 0x000000191a117224 */ /* 0x000fe200078e0206 */
[----:B------:R-:W-:Y:S02]  /*27f0*/  LEA R16, P0, R24, R14, 0x3 ;  /* 0x0000000e18107211 */ /* 0x000fe400078018ff */
[----:B------:R-:W-:Y:S01]  /*2800*/  IADD3 R14, P1, R14, UR6, RZ ;  /* 0x000000060e0e7c10 */ /* 0x000fe2000ff3e0ff */
[----:B------:R-:W-:Y:S01]  /*2810*/  IMAD.IADD R17, R15, 0x1, R17 ;  /* 0x000000010f117824 */ /* 0x000fe200078e0211 */
[----:B------:R-:W-:-:S04]  /*2820*/  IADD3 R16, P2, R16, UR6, RZ ;  /* 0x0000000610107c10 */ /* 0x000fc8000ff5e0ff */
[----:B------:R-:W-:Y:S01]  /*2830*/  LEA.HI.X R6, R24, R17, R25, 0x3, P0 ;  /* 0x0000001118067211 */ /* 0x000fe200000f1c19 */
[----:B------:R-:W-:Y:S01]  /*2840*/  IMAD R24, R18, -0x2, R29 ;  /* 0xfffffffe12187824 */ /* 0x000fe200078e021d */
[----:B-----5:R-:W-:Y:S02]  /*2850*/  FSETP.NEU.AND P0, PT, R13, RZ, PT ;  /* 0x000000ff0d00720b */ /* 0x020fe40003f0d000 */
[----:B------:R-:W-:Y:S01]  /*2860*/  IADD3.X R15, R17, UR7, RZ, P1, !PT ;  /* 0x00000007110f7c10 */ /* 0x000fe20008ffe4ff */
[----:B------:R-:W-:Y:S01]  /*2870*/  IMAD.IADD R24, R24, 0x1, -R31 ;  /* 0x0000000118187824 */ /* 0x000fe200078e0a1f */
[----:B------:R-:W-:Y:S01]  /*2880*/  IADD3.X R17, R6, UR7, RZ, P2, !PT ;  /* 0x0000000706117c10 */ /* 0x000fe200097fe4ff */
[----:B------:R-:W-:-:S08]  /*2890*/  IMAD.IADD R6, R19, 0x1, -R4 ;  /* 0x0000000113067824 */ /* 0x000fd000078e0a04 */
[----:B------:R-:W-:Y:S05]  /*28a0*/  @!P0 BRA `(.L_x_36) ;  /* 0x0000001c00188947 */ /* 0x000fea0003800000 */
[----:B------:R-:W-:Y:S01]  /*28b0*/  ULDC.64 UR6, c[0x0][0x5b8] ;  /* 0x00016e0000067ab9 */ /* 0x000fe20000000a00 */
[----:B------:R-:W-:Y:S01]  /*28c0*/  ULDC.64 UR8, c[0x0][0x5a8] ;  /* 0x00016a0000087ab9 */ /* 0x000fe20000000a00 */
[----:B------:R-:W-:Y:S01]  /*28d0*/  IMAD.WIDE.U32 R20, R5, UR6, R20 ;  /* 0x0000000605147c25 */ /* 0x000fe2000f8e0014 */
[----:B------:R-:W-:Y:S03]  /*28e0*/  BSSY B1, `(.L_x_37) ;  /* 0x0000010000017945 */ /* 0x000fe60003800000 */
[----:B------:R-:W-:Y:S01]  /*28f0*/  IMAD R4, R30, UR6, RZ ;  /* 0x000000061e047c24 */ /* 0x000fe2000f8e02ff */
[----:B------:R-:W-:-:S03]  /*2900*/  IADD3 R20, P0, R31, R20, RZ ;  /* 0x000000141f147210 */ /* 0x000fc60007f1e0ff */
[----:B------:R-:W-:Y:S01]  /*2910*/  IMAD R5, R5, UR7, R4 ;  /* 0x0000000705057c24 */ /* 0x000fe2000f8e0204 */
[----:B------:R-:W-:Y:S02]  /*2920*/  ULDC.64 UR6, c[0x0][0x5b0] ;  /* 0x00016c0000067ab9 */ /* 0x000fe40000000a00 */
[----:B------:R-:W-:Y:S02]  /*2930*/  IMAD R25, R27, UR6, RZ ;  /* 0x000000061b197c24 */ /* 0x000fe4000f8e02ff */
[----:B------:R-:W-:Y:S02]  /*2940*/  IADD3.X R21, R28, R21, R5, P0, !PT ;  /* 0x000000151c157210 */ /* 0x000fe400007fe405 */
[----:B------:R-:W-:Y:S01]  /*2950*/  ISETP.GE.AND P0, PT, R24, 0x1, PT ;  /* 0x000000011800780c */ /* 0x000fe20003f06270 */
[C---:B------:R-:W-:Y:S02]  /*2960*/  IMAD R25, R26.reuse, UR7, R25 ;  /* 0x000000071a197c24 */ /* 0x040fe4000f8e0219 */
[----:B------:R-:W-:Y:S01]  /*2970*/  IMAD.WIDE.U32 R4, R26, UR6, R20 ;  /* 0x000000061a047c25 */ /* 0x000fe2000f8e0014 */
[----:B------:R-:W-:-:S02]  /*2980*/  ISETP.LT.OR P3, PT, R6, 0x1, !P0 ;  /* 0x000000010600780c */ /* 0x000fc40004761670 */
[----:B------:R-:W-:-:S04]  /*2990*/  IADD3 R4, P1, R4, UR8, RZ ;  /* 0x0000000804047c10 */ /* 0x000fc8000ff3e0ff */
[--C-:B------:R-:W-:Y:S02]  /*29a0*/  IADD3.X R5, R5, UR9, R25.reuse, P1, !PT ;  /* 0x0000000905057c10 */ /* 0x100fe40008ffe419 */
[----:B------:R-:W-:-:S05]  /*29b0*/  PRMT R25, RZ, 0x7610, R25 ;  /* 0x00007610ff197816 */ /* 0x000fca0000000019 */
[----:B------:R-:W-:Y:S05]  /*29c0*/  @P3 BRA `(.L_x_38) ;  /* 0x0000000000043947 */ /* 0x000fea0003800000 */
[----:B------:R0:W5:Y:S02]  /*29d0*/  LDG.E.U8 R25, desc[UR20][R4.64] ;  /* 0x0000001404197981 */ /* 0x000164000c1e1100 */
.L_x_38:
[----:B------:R-:W-:Y:S05]  /*29e0*/  BSYNC B1 ;  /* 0x0000000000017941 */ /* 0x000fea0003800000 */
.L_x_37:
[----:B-----5:R-:W-:Y:S01]  /*29f0*/  LOP3.LUT R25, R25, 0xff, RZ, 0xc0, !PT ;  /* 0x000000ff19197812 */ /* 0x020fe200078ec0ff */
[----:B------:R-:W-:Y:S01]  /*2a00*/  BSSY B1, `(.L_x_39) ;  /* 0x000000c000017945 */ /* 0x000fe20003800000 */
[----:B------:R-:W-:Y:S02]  /*2a10*/  ISETP.GE.AND P1, PT, R24, 0x2, PT ;  /* 0x000000021800780c */ /* 0x000fe40003f26270 */
[----:B------:R-:W-:Y:S02]  /*2a20*/  F2FP.F16.E4M3.UNPACK_B R25, R25 ;  /* 0x00000019ff19723e */ /* 0x000fe400020006ff */
[----:B------:R-:W-:-:S03]  /*2a30*/  ISETP.LT.OR P2, PT, R6, 0x1, !P1 ;  /* 0x000000010600780c */ /* 0x000fc60004f41670 */
[----:B------:R-:W-:Y:S01]  /*2a40*/  HADD2.F32 R28, -RZ, R25.H0_H0 ;  /* 0x20000019ff1c7230 */ /* 0x000fe20000004100 */
[----:B------:R-:W-:-:S04]  /*2a50*/  PRMT R25, RZ, 0x7610, R25 ;  /* 0x00007610ff197816 */ /* 0x000fc80000000019 */
[----:B------:R-:W-:-:S04]  /*2a60*/  FMUL R28, R28, R13 ;  /* 0x0000000d1c1c7220 */ /* 0x000fc80000400000 */
[----:B------:R-:W-:-:S05]  /*2a70*/  FFMA R28, R85, R12, R28 ;  /* 0x0000000c551c7223 */ /* 0x000fca000000001c */
[----:B------:R-:W-:-:S05]  /*2a80*/  F2FP.SATFINITE.E4M3.F32.PACK_AB_MERGE_C R29, RZ, R28, RZ ;  /* 0x0000001cff1d723e */ /* 0x000fca00048070ff */
[----:B------:R1:W-:Y:S01]  /*2a90*/  @!P3 STG.E.U8 desc[UR20][R14.64], R29 ;  /* 0x0000001d0e00b986 */ /* 0x0003e2000c101114 */
[----:B------:R-:W-:Y:S05]  /*2aa0*/  @P2 BRA `(.L_x_40) ;  /* 0x0000000000042947 */ /* 0x000fea0003800000 */
[----:B------:R2:W5:Y:S02]  /*2ab0*/  LDG.E.U8 R25, desc[UR20][R4.64+0x1] ;  /* 0x0000011404197981 */ /* 0x000564000c1e1100 */
.L_x_40:
[----:B------:R-:W-:Y:S05]  /*2ac0*/  BSYNC B1 ;  /* 0x0000000000017941 */ /* 0x000fea0003800000 */
.L_x_39:
[----:B-----5:R-:W-:Y:S01]  /*2ad0*/  LOP3.LUT R25, R25, 0xff, RZ, 0xc0, !PT ;  /* 0x000000ff19197812 */ /* 0x020fe200078ec0ff */
[----:B------:R-:W-:Y:S01]  /*2ae0*/  BSSY B1, `(.L_x_41) ;  /* 0x0000012000017945 */ /* 0x000fe20003800000 */
[----:B-1----:R-:W-:Y:S02]  /*2af0*/  IADD3 R29, P3, R26, 0x8, RZ ;  /* 0x000000081a1d7810 */ /* 0x002fe40007f7e0ff */
[----:B------:R-:W-:Y:S02]  /*2b00*/  F2FP.F16.E4M3.UNPACK_B R25, R25 ;  /* 0x00000019ff19723e */ /* 0x000fe400020006ff */
[----:B------:R-:W-:Y:S01]  /*2b10*/  ISETP.LT.OR P0, PT, R6, 0x9, !P0 ;  /* 0x000000090600780c */ /* 0x000fe20004701670 */
[----:B------:R-:W-:Y:S02]  /*2b20*/  IMAD.X R27, RZ, RZ, R27, P3 ;  /* 0x000000ffff1b7224 */ /* 0x000fe400018e061b */
[----:B------:R-:W-:Y:S02]  /*2b30*/  HADD2.F32 R26, -RZ, R25.H0_H0 ;  /* 0x20000019ff1a7230 */ /* 0x000fe40000004100 */
[----:B------:R-:W-:-:S04]  /*2b40*/  IMAD.WIDE.U32 R20, R29, UR6, R20 ;  /* 0x000000061d147c25 */ /* 0x000fc8000f8e0014 */
[----:B------:R-:W-:Y:S01]  /*2b50*/  FMUL R25, R26, R13 ;  /* 0x0000000d1a197220 */ /* 0x000fe20000400000 */
[----:B------:R-:W-:Y:S01]  /*2b60*/  IMAD R26, R27, UR6, RZ ;  /* 0x000000061b1a7c24 */ /* 0x000fe2000f8e02ff */
[----:B------:R-:W-:Y:S02]  /*2b70*/  IADD3 R20, P3, R20, UR8, RZ ;  /* 0x0000000814147c10 */ /* 0x000fe4000ff7e0ff */
[----:B------:R-:W-:Y:S01]  /*2b80*/  FFMA R25, R84, R12, R25 ;  /* 0x0000000c54197223 */ /* 0x000fe20000000019 */
[----:B------:R-:W-:-:S04]  /*2b90*/  IMAD R29, R29, UR7, R26 ;  /* 0x000000071d1d7c24 */ /* 0x000fc8000f8e021a */
[----:B------:R-:W-:Y:S02]  /*2ba0*/  F2FP.SATFINITE.E4M3.F32.PACK_AB_MERGE_C R27, RZ, R25, RZ ;  /* 0x00000019ff1b723e */ /* 0x000fe400048070ff */
[----:B------:R-:W-:Y:S02]  /*2bb0*/  IADD3.X R21, R21, UR9, R29, P3, !PT ;  /* 0x0000000915157c10 */ /* 0x000fe40009ffe41d */
[----:B------:R-:W-:Y:S01]  /*2bc0*/  PRMT R25, RZ, 0x7610, R25 ;  /* 0x00007610ff197816 */ /* 0x000fe20000000019 */
[----:B------:R1:W-:Y:S01]  /*2bd0*/  @!P2 STG.E.U8 desc[UR20][R14.64+0x1], R27 ;  /* 0x0000011b0e00a986 */ /* 0x0003e2000c101114 */
[----:B------:R-:W-:Y:S05]  /*2be0*/  @P0 BRA `(.L_x_42) ;  /* 0x0000000000040947 */ /* 0x000fea0003800000 */
[----:B------:R3:W5:Y:S02]  /*2bf0*/  LDG.E.U8 R25, desc[UR20][R20.64] ;  /* 0x0000001414197981 */ /* 0x000764000c1e1100 */
.L_x_42:
[----:B------:R-:W-:Y:S05]  /*2c00*/  BSYNC B1 ;  /* 0x0000000000017941 */ /* 0x000fea0003800000 */
.L_x_41:
[----:B-----5:R-:W-:Y:S01]  /*2c10*/  LOP3.LUT R25, R25, 0xff, RZ, 0xc0, !PT ;  /* 0x000000ff19197812 */ /* 0x020fe200078ec0ff */
[----:B------:R-:W-:Y:S01]  /*2c20*/  BSSY B1, `(.L_x_43) ;  /* 0x000000b000017945 */ /* 0x000fe20003800000 */
[----:B------:R-:W-:Y:S02]  /*2c30*/  ISETP.LT.OR P1, PT, R6, 0x9, !P1 ;  /* 0x000000090600780c */ /* 0x000fe40004f21670 */
[----:B------:R-:W-:-:S05]  /*2c40*/  F2FP.F16.E4M3.UNPACK_B R25, R25 ;  /* 0x00000019ff19723e */ /* 0x000fca00020006ff */
[----:B------:R-:W-:Y:S01]  /*2c50*/  HADD2.F32 R26, -RZ, R25.H0_H0 ;  /* 0x20000019ff1a7230 */ /* 0x000fe20000004100 */
[----:B------:R-:W-:-:S04]  /*2c60*/  PRMT R25, RZ, 0x7610, R25 ;  /* 0x00007610ff197816 */ /* 0x000fc80000000019 */
[----:B------:R-:W-:-:S04]  /*2c70*/  FMUL R26, R26, R13 ;  /* 0x0000000d1a1a7220 */ /* 0x000fc80000400000 */
[----:B------:R-:W-:-:S05]  /*2c80*/  FFMA R26, R83, R12, R26 ;  /* 0x0000000c531a7223 */ /* 0x000fca000000001a */
[----:B-1----:R-:W-:-:S05]  /*2c90*/  F2FP.SATFINITE.E4M3.F32.PACK_AB_MERGE_C R27, RZ, R26, RZ ;  /* 0x0000001aff1b723e */ /* 0x002fca00048070ff */
[----:B------:R1:W-:Y:S01]  /*2ca0*/  @!P0 STG.E.U8 desc[UR20][R16.64], R27 ;  /* 0x0000001b10008986 */ /* 0x0003e2000c101114 */
[----:B------:R-:W-:Y:S05]  /*2cb0*/  @P1 BRA `(.L_x_44) ;  /* 0x0000000000041947 */ /* 0x000fea0003800000 */
[----:B------:R4:W5:Y:S02]  /*2cc0*/  LDG.E.U8 R25, desc[UR20][R20.64+0x1] ;  /* 0x0000011414197981 */ /* 0x000964000c1e1100 */
.L_x_44:
[----:B------:R-:W-:Y:S05]  /*2cd0*/  BSYNC B1 ;  /* 0x0000000000017941 */ /* 0x000fea0003800000 */
.L_x_43:
[----:B-----5:R-:W-:Y:S01]  /*2ce0*/  LOP3.LUT R25, R25, 0xff, RZ, 0xc0, !PT ;  /* 0x000000ff19197812 */ /* 0x020fe200078ec0ff */
[----:B------:R-:W-:Y:S01]  /*2cf0*/  BSSY B1, `(.L_x_45) ;  /* 0x000000c000017945 */ /* 0x000fe20003800000 */
[----:B------:R-:W-:Y:S02]  /*2d00*/  ISETP.GE.AND P0, PT, R24, 0x9, PT ;  /* 0x000000091800780c */ /* 0x000fe40003f06270 */
[----:B------:R-:W-:Y:S02]  /*2d10*/  F2FP.F16.E4M3.UNPACK_B R25, R25 ;  /* 0x00000019ff19723e */ /* 0x000fe400020006ff */
[----:B------:R-:W-:-:S03]  /*2d20*/  ISETP.LT.OR P2, PT, R6, 0x1, !P0 ;  /* 0x000000010600780c */ /* 0x000fc60004741670 */
[----:B------:R-:W-:-:S05]  /*2d30*/  HADD2.F32 R26, -RZ, R25.H0_H0 ;  /* 0x20000019ff1a7230 */ /* 0x000fca0000004100 */
[----:B------:R-:W-:-:S04]  /*2d40*/  FMUL R25, R26, R13 ;  /* 0x0000000d1a197220 */ /* 0x000fc80000400000 */
[----:B------:R-:W-:-:S05]  /*2d50*/  FFMA R25, R82, R12, R25 ;  /* 0x0000000c52197223 */ /* 0x000fca0000000019 */
[----:B-1----:R-:W-:Y:S02]  /*2d60*/  F2FP.SATFINITE.E4M3.F32.PACK_AB_MERGE_C R27, RZ, R25, RZ ;  /* 0x00000019ff1b723e */ /* 0x002fe400048070ff */
[----:B------:R-:W-:-:S03]  /*2d70*/  PRMT R25, RZ, 0x7610, R25 ;  /* 0x00007610ff197816 */ /* 0x000fc60000000019 */
[----:B------:R1:W-:Y:S01]  /*2d80*/  @!P1 STG.E.U8 desc[UR20][R16.64+0x1], R27 ;  /* 0x0000011b10009986 */ /* 0x0003e2000c101114 */
[----:B------:R-:W-:Y:S05]  /*2d90*/  @P2 BRA `(.L_x_46) ;  /* 0x0000000000042947 */ /* 0x000fea0003800000 */
[----:B------:R0:W5:Y:S02]  /*2da0*/  LDG.E.U8 R25, desc[UR20][R4.64+0x8] ;  /* 0x0000081404197981 */ /* 0x000164000c1e1100 */
.L_x_46:
[----:B------:R-:W-:Y:S05]  /*2db0*/  BSYNC B1 ;  /* 0x0000000000017941 */ /* 0x000fea0003800000 */
.L_x_45:
        /* <DEDUP_REMOVED lines=13> */
.L_x_48:
[----:B------:R-:W-:Y:S05]  /*2e90*/  BSYNC B1 ;  /* 0x0000000000017941 */ /* 0x000fea0003800000 */
.L_x_47:
[----:B-----5:R-:W-:Y:S01]  /*2ea0*/  LOP3.LUT R25, R25, 0xff, RZ, 0xc0, !PT ;  /* 0x000000ff19197812 */ /* 0x020fe200078ec0ff */
[----:B------:R-:W-:Y:S01]  /*2eb0*/  BSSY B1, `(.L_x_49) ;  /* 0x000000b000017945 */ /* 0x000fe20003800000 */
[----:B------:R-:W-:Y:S02]  /*2ec0*/  ISETP.LT.OR P0, PT, R6, 0x9, !P0 ;  /* 0x000000090600780c */ /* 0x000fe40004701670 */
[----:B------:R-:W-:-:S05]  /*2ed0*/  F2FP.F16.E4M3.UNPACK_B R25, R25 ;  /* 0x00000019ff19723e */ /* 0x000fca00020006ff */
        /* <DEDUP_REMOVED lines=8> */
.L_x_50:
[----:B------:R-:W-:Y:S05]  /*2f60*/  BSYNC B1 ;  /* 0x0000000000017941 */ /* 0x000fea0003800000 */
.L_x_49:
        /* <DEDUP_REMOVED lines=12> */
.L_x_52:
[----:B------:R-:W-:Y:S05]  /*3030*/  BSYNC B1 ;  /* 0x0000000000017941 */ /* 0x000fea0003800000 */
.L_x_51:
        /* <DEDUP_REMOVED lines=13> */
.L_x_54:
[----:B------:R-:W-:Y:S05]  /*3110*/  BSYNC B1 ;  /* 0x0000000000017941 */ /* 0x000fea0003800000 */
.L_x_53:
        /* <DEDUP_REMOVED lines=13> */
.L_x_56:
[----:B------:R-:W-:Y:S05]  /*31f0*/  BSYNC B1 ;  /* 0x0000000000017941 */ /* 0x000fea0003800000 */
.L_x_55:
        /* <DEDUP_REMOVED lines=12> */
.L_x_58:
[----:B------:R-:W-:Y:S05]  /*32c0*/  BSYNC B1 ;  /* 0x0000000000017941 */ /* 0x000fea0003800000 */
.L_x_57:
        /* <DEDUP_REMOVED lines=12> */
.L_x_60:
[----:B------:R-:W-:Y:S05]  /*3390*/  BSYNC B1 ;  /* 0x0000000000017941 */ /* 0x000fea0003800000 */
.L_x_59:
        /* <DEDUP_REMOVED lines=13> */
.L_x_62:
[----:B------:R-:W-:Y:S05]  /*3470*/  BSYNC B1 ;  /* 0x0000000000017941 */ /* 0x000fea0003800000 */
.L_x_61:
        /* <DEDUP_REMOVED lines=13> */
.L_x_64:
[----:B------:R-:W-:Y:S05]  /*3550*/  BSYNC B1 ;  /* 0x0000000000017941 */ /* 0x000fea0003800000 */
.L_x_63:
        /* <DEDUP_REMOVED lines=12> */
.L_x_66:
[----:B------:R-:W-:Y:S05]  /*3620*/  BSYNC B1 ;  /* 0x0000000000017941 */ /* 0x000fea0003800000 */
.L_x_65:
        /* <DEDUP_REMOVED lines=12> */
.L_x_68:
[----:B------:R-:W-:Y:S05]  /*36f0*/  BSYNC B1 ;  /* 0x0000000000017941 */ /* 0x000fea0003800000 */
.L_x_67:
        /* <DEDUP_REMOVED lines=13> */
.L_x_70:
[----:B------:R-:W-:Y:S05]  /*37d0*/  BSYNC B1 ;  /* 0x0000000000017941 */ /* 0x000fea0003800000 */
.L_x_69:
        /* <DEDUP_REMOVED lines=13> */
.L_x_72:
[----:B------:R-:W-:Y:S05]  /*38b0*/  BSYNC B1 ;  /* 0x0000000000017941 */ /* 0x000fea0003800000 */
.L_x_71:
        /* <DEDUP_REMOVED lines=12> */
.L_x_74:
[----:B------:R-:W-:Y:S05]  /*3980*/  BSYNC B1 ;  /* 0x0000000000017941 */ /* 0x000fea0003800000 */
.L_x_73:
        /* <DEDUP_REMOVED lines=12> */
.L_x_76:
[----:B------:R-:W-:Y:S05]  /*3a50*/  BSYNC B1 ;  /* 0x0000000000017941 */ /* 0x000fea0003800000 */
.L_x_75:
        /* <DEDUP_REMOVED lines=13> */
.L_x_78:
[----:B------:R-:W-:Y:S05]  /*3b30*/  BSYNC B1 ;  /* 0x0000000000017941 */ /* 0x000fea0003800000 */
.L_x_77:
        /* <DEDUP_REMOVED lines=13> */
.L_x_80:
[----:B------:R-:W-:Y:S05]  /*3c10*/  BSYNC B1 ;  /* 0x0000000000017941 */ /* 0x000fea0003800000 */
.L_x_79:
        /* <DEDUP_REMOVED lines=12> */
.L_x_82:
[----:B------:R-:W-:Y:S05]  /*3ce0*/  BSYNC B1 ;  /* 0x0000000000017941 */ /* 0x000fea0003800000 */
.L_x_81:
        /* <DEDUP_REMOVED lines=12> */
.L_x_84:
[----:B------:R-:W-:Y:S05]  /*3db0*/  BSYNC B1 ;  /* 0x0000000000017941 */ /* 0x000fea0003800000 */
.L_x_83:
        /* <DEDUP_REMOVED lines=13> */
.L_x_86:
[----:B------:R-:W-:Y:S05]  /*3e90*/  BSYNC B1 ;  /* 0x0000000000017941 */ /* 0x000fea0003800000 */
.L_x_85:
        /* <DEDUP_REMOVED lines=13> */
.L_x_88:
[----:B------:R-:W-:Y:S05]  /*3f70*/  BSYNC B1 ;  /* 0x0000000000017941 */ /* 0x000fea0003800000 */
.L_x_87:
        /* <DEDUP_REMOVED lines=12> */
.L_x_90:
[----:B------:R-:W-:Y:S05]  /*4040*/  BSYNC B1 ;  /* 0x0000000000017941 */ /* 0x000fea0003800000 */
.L_x_89:
        /* <DEDUP_REMOVED lines=12> */
.L_x_92:
[----:B------:R-:W-:Y:S05]  /*4110*/  BSYNC B1 ;  /* 0x0000000000017941 */ /* 0x000fea0003800000 */
.L_x_91:
        /* <DEDUP_REMOVED lines=13> */
.L_x_94:
[----:B------:R-:W-:Y:S05]  /*41f0*/  BSYNC B1 ;  /* 0x0000000000017941 */ /* 0x000fea0003800000 */
.L_x_93:
[----:B-----5:R-:W-:Y:S01]  /*4200*/  LOP3.LUT R25, R25, 0xff, RZ, 0xc0, !PT ;  /* 0x000000ff19197812 */ /* 0x020fe200078ec0ff */
[----:B------:R-:W-:Y:S01]  /*4210*/  BSSY B1, `(.L_x_95) ;  /* 0x000000c000017945 */ /* 0x000fe20003800000 */
[----:B------:R-:W-:Y:S02]  /*4220*/  ISETP.GE.AND P1, PT, R24, 0x3a, PT ;  /* 0x0000003a1800780c */ /* 0x000fe40003f26270 */
[----:B------:R-:W-:Y:S02]  /*4230*/  F2FP.F16.E4M3.UNPACK_B R25, R25 ;  /* 0x00000019ff19723e */ /* 0x000fe400020006ff */
[----:B------:R-:W-:Y:S02]  /*4240*/  ISETP.LT.OR P3, PT, R6, 0x1, !P1 ;  /* 0x000000010600780c */ /* 0x000fe40004f61670 */
[----:B------:R-:W-:Y:S01]  /*4250*/  PRMT R24, RZ, 0x7610, R24 ;  /* 0x00007610ff187816 */ /* 0x000fe20000000018 */
[----:B------:R-:W-:-:S05]  /*4260*/  HADD2.F32 R26, -RZ, R25.H0_H0 ;  /* 0x20000019ff1a7230 */ /* 0x000fca0000004100 */
[----:B------:R-:W-:-:S04]  /*4270*/  FMUL R26, R26, R13 ;  /* 0x0000000d1a1a7220 */ /* 0x000fc80000400000 */
[----:B------:R-:W-:-:S05]  /*4280*/  FFMA R26, R57, R12, R26 ;  /* 0x0000000c391a7223 */ /* 0x000fca000000001a */
[----:B------:R-:W-:-:S05]  /*4290*/  F2FP.SATFINITE.E4M3.F32.PACK_AB_MERGE_C R25, RZ, R26, RZ ;  /* 0x0000001aff19723e */ /* 0x000fca00048070ff */
[----:B------:R0:W-:Y:S01]  /*42a0*/  @!P2 STG.E.U8 desc[UR20][R14.64+0x38], R25 ;  /* 0x000038190e00a986 */ /* 0x0001e2000c101114 */
[----:B------:R-:W-:Y:S05]  /*42b0*/  @P3 BRA `(.L_x_96) ;  /* 0x0000000000043947 */ /* 0x000fea0003800000 */
[----:B------:R0:W5:Y:S02]  /*42c0*/  LDG.E.U8 R24, desc[UR20][R4.64+0x39] ;  /* 0x0000391404187981 */ /* 0x000164000c1e1100 */
.L_x_96:
[----:B------:R-:W-:Y:S05]  /*42d0*/  BSYNC B1 ;  /* 0x0000000000017941 */ /* 0x000fea0003800000 */
.L_x_95:
[----:B-----5:R-:W-:Y:S01]  /*42e0*/  LOP3.LUT R24, R24, 0xff, RZ, 0xc0, !PT ;  /* 0x000000ff18187812 */ /* 0x020fe200078ec0ff */
[----:B------:R-:W-:Y:S01]  /*42f0*/  BSSY B1, `(.L_x_97) ;  /* 0x000000b000017945 */ /* 0x000fe20003800000 */
[----:B------:R-:W-:Y:S02]  /*4300*/  ISETP.LT.OR P0, PT, R6, 0x9, !P0 ;  /* 0x000000090600780c */ /* 0x000fe40004701670 */
[----:B------:R-:W-:Y:S02]  /*4310*/  F2FP.F16.E4M3.UNPACK_B R24, R24 ;  /* 0x00000018ff18723e */ /* 0x000fe400020006ff */
[----:B0-2---:R-:W-:-:S03]  /*4320*/  PRMT R4, RZ, 0x7610, R4 ;  /* 0x00007610ff047816 */ /* 0x005fc60000000004 */
[----:B------:R-:W-:-:S05]  /*4330*/  HADD2.F32 R24, -RZ, R24.H0_H0 ;  /* 0x20000018ff187230 */ /* 0x000fca0000004100 */
[----:B------:R-:W-:-:S04]  /*4340*/  FMUL R5, R24, R13 ;  /* 0x0000000d18057220 */ /* 0x000fc80000400000 */
[----:B------:R-:W-:-:S05]  /*4350*/  FFMA R5, R56, R12, R5 ;  /* 0x0000000c38057223 */ /* 0x000fca0000000005 */
[----:B------:R-:W-:-:S05]  /*4360*/  F2FP.SATFINITE.E4M3.F32.PACK_AB_MERGE_C R5, RZ, R5, RZ ;  /* 0x00000005ff05723e */ /* 0x000fca00048070ff */
[----:B------:R0:W-:Y:S01]  /*4370*/  @!P3 STG.E.U8 desc[UR20][R14.64+0x39], R5 ;  /* 0x000039050e00b986 */ /* 0x0001e2000c101114 */
[----:B------:R-:W-:Y:S05]  /*4380*/  @P0 BRA `(.L_x_98) ;  /* 0x0000000000040947 */ /* 0x000fea0003800000 */
[----:B------:R2:W5:Y:S02]  /*4390*/  LDG.E.U8 R4, desc[UR20][R20.64+0x38] ;  /* 0x0000381414047981 */ /* 0x000564000c1e1100 */
.L_x_98:
[----:B------:R-:W-:Y:S05]  /*43a0*/  BSYNC B1 ;  /* 0x0000000000017941 */ /* 0x000fea0003800000 */
.L_x_97:
[----:B-----5:R-:W-:Y:S01]  /*43b0*/  LOP3.LUT R4, R4, 0xff, RZ, 0xc0, !PT ;  /* 0x000000ff04047812 */ /* 0x020fe200078ec0ff */
[----:B------:R-:W-:Y:S01]  /*43c0*/  BSSY B1, `(.L_x_99) ;  /* 0x000000b000017945 */ /* 0x000fe20003800000 */
[----:B------:R-:W-:Y:S02]  /*43d0*/  ISETP.LT.OR P1, PT, R6, 0x9, !P1 ;  /* 0x000000090600780c */ /* 0x000fe40004f21670 */
[----:B------:R-:W-:-:S05]  /*43e0*/  F2FP.F16.E4M3.UNPACK_B R4, R4 ;  /* 0x00000004ff04723e */ /* 0x000fca00020006ff */
[----:B------:R-:W-:-:S05]  /*43f0*/  HADD2.F32 R4, -RZ, R4.H0_H0 ;  /* 0x20000004ff047230 */ /* 0x000fca0000004100 */
[----:B------:R-:W-:-:S04]  /*4400*/  FMUL R4, R4, R13 ;  /* 0x0000000d04047220 */ /* 0x000fc80000400000 */
[----:B------:R-:W-:-:S05]  /*4410*/  FFMA R4, R23, R12, R4 ;  /* 0x0000000c17047223 */ /* 0x000fca0000000004 */
[----:B0-----:R-:W-:Y:S02]  /*4420*/  F2FP.SATFINITE.E4M3.F32.PACK_AB_MERGE_C R5, RZ, R4, RZ ;  /* 0x00000004ff05723e */ /* 0x001fe400048070ff */
[----:B------:R-:W-:-:S03]  /*4430*/  PRMT R4, RZ, 0x7610, R4 ;  /* 0x00007610ff047816 */ /* 0x000fc60000000004 */
[----:B------:R0:W-:Y:S01]  /*4440*/  @!P0 STG.E.U8 desc[UR20][R16.64+0x38], R5 ;  /* 0x0000380510008986 */ /* 0x0001e2000c101114 */
[----:B------:R-:W-:Y:S05]  /*4450*/  @P1 BRA `(.L_x_100) ;  /* 0x0000000000041947 */ /* 0x000fea0003800000 */
[----:B------:R0:W5:Y:S02]  /*4460*/  LDG.E.U8 R4, desc[UR20][R20.64+0x39] ;  /* 0x0000391414047981 */ /* 0x000164000c1e1100 */
.L_x_100:
[----:B------:R-:W-:Y:S05]  /*4470*/  BSYNC B1 ;  /* 0x0000000000017941 */ /* 0x000fea0003800000 */
.L_x_99:
[----:B------:R-:W-:Y:S05]  /*4480*/  @P1 BRA `(.L_x_101) ;  /* 0x0000000800601947 */ /* 0x000fea0003800000 */
[----:B-----5:R-:W-:-:S04]  /*4490*/  LOP3.LUT R4, R4, 0xff, RZ, 0xc0, !PT ;  /* 0x000000ff04047812 */ /* 0x020fc800078ec0ff */
[----:B------:R-:W-:-:S05]  /*44a0*/  F2FP.F16.E4M3.UNPACK_B R4, R4 ;  /* 0x00000004ff04723e */ /* 0x000fca00020006ff */
[----:B------:R-:W-:-:S05]  /*44b0*/  HADD2.F32 R4, -RZ, R4.H0_H0 ;  /* 0x20000004ff047230 */ /* 0x000fca0000004100 */
[----:B0-----:R-:W-:-:S04]  /*44c0*/  FMUL R5, R4, R13 ;  /* 0x0000000d04057220 */ /* 0x001fc80000400000 */
[----:B------:R-:W-:-:S05]  /*44d0*/  FFMA R5, R22, R12, R5 ;  /* 0x0000000c16057223 */ /* 0x000fca0000000005 */
[----:B------:R-:W-:-:S05]  /*44e0*/  F2FP.SATFINITE.E4M3.F32.PACK_AB_MERGE_C R5, RZ, R5, RZ ;  /* 0x00000005ff05723e */ /* 0x000fca00048070ff */
[----:B------:R0:W-:Y:S01]  /*44f0*/  STG.E.U8 desc[UR20][R16.64+0x39], R5 ;  /* 0x0000390510007986 */ /* 0x0001e2000c101114 */
[----:B------:R-:W-:Y:S05]  /*4500*/  BRA `(.L_x_101) ;  /* 0x0000000800407947 */ /* 0x000fea0003800000 */
.L_x_36:
[C---:B------:R-:W-:Y:S01]  /*4510*/  ISETP.GE.AND P3, PT, R24.reuse, 0x1, PT ;  /* 0x000000011800780c */ /* 0x040fe20003f66270 */
[-C--:B------:R-:W-:Y:S01]  /*4520*/  FMUL R85, R85, R12.reuse ;  /* 0x0000000c55557220 */ /* 0x080fe20000400000 */
[----:B------:R-:W-:Y:S01]  /*4530*/  ISETP.GE.AND P0, PT, R24, 0x2, PT ;  /* 0x000000021800780c */ /* 0x000fe20003f06270 */
[-C--:B------:R-:W-:Y:S01]  /*4540*/  FMUL R84, R84, R12.reuse ;  /* 0x0000000c54547220 */ /* 0x080fe20000400000 */
[C---:B------:R-:W-:Y:S01]  /*4550*/  ISETP.LT.OR P1, PT, R6.reuse, 0x1, !P3 ;  /* 0x000000010600780c */ /* 0x040fe20005f21670 */
[-C--:B------:R-:W-:Y:S01]  /*4560*/  FMUL R83, R83, R12.reuse ;  /* 0x0000000c53537220 */ /* 0x080fe20000400000 */
[----:B------:R-:W-:Y:S01]  /*4570*/  ISETP.LT.OR P2, PT, R6, 0x1, !P0 ;  /* 0x000000010600780c */ /* 0x000fe20004741670 */
[-C--:B------:R-:W-:Y:S01]  /*4580*/  FMUL R82, R82, R12.reuse ;  /* 0x0000000c52527220 */ /* 0x080fe20000400000 */
[----:B------:R-:W-:Y:S01]  /*4590*/  ISETP.LT.OR P3, PT, R6, 0x9, !P3 ;  /* 0x000000090600780c */ /* 0x000fe20005f61670 */
[-C--:B------:R-:W-:Y:S01]  /*45a0*/  FMUL R81, R81, R12.reuse ;  /* 0x0000000c51517220 */ /* 0x080fe20000400000 */
[----:B------:R-:W-:Y:S01]  /*45b0*/  F2FP.SATFINITE.E4M3.F32.PACK_AB_MERGE_C R85, RZ, R85, RZ ;  /* 0x00000055ff55723e */ /* 0x000fe200048070ff */
[----:B------:R-:W-:Y:S01]  /*45c0*/  FMUL R80, R80, R12 ;  /* 0x0000000c50507220 */ /* 0x000fe20000400000 */
[----:B------:R-:W-:Y:S01]  /*45d0*/  F2FP.SATFINITE.E4M3.F32.PACK_AB_MERGE_C R5, RZ, R84, RZ ;  /* 0x00000054ff05723e */ /* 0x000fe200048070ff */
[-C--:B------:R-:W-:Y:S01]  /*45e0*/  FMUL R79, R79, R12.reuse ;  /* 0x0000000c4f4f7220 */ /* 0x080fe20000400000 */
[----:B------:R-:W-:Y:S01]  /*45f0*/  F2FP.SATFINITE.E4M3.F32.PACK_AB_MERGE_C R83, RZ, R83, RZ ;  /* 0x00000053ff53723e */ /* 0x000fe200048070ff */
[-C--:B------:R-:W-:Y:S01]  /*4600*/  FMUL R78, R78, R12.reuse ;  /* 0x0000000c4e4e7220 */ /* 0x080fe20000400000 */
[----:B------:R-:W-:Y:S01]  /*4610*/  ISETP.LT.OR P0, PT, R6, 0x9, !P0 ;  /* 0x000000090600780c */ /* 0x000fe20004701670 */
[----:B------:R-:W-:Y:S01]  /*4620*/  @!P1 STG.E.U8 desc[UR20][R14.64], R85 ;  /* 0x000000550e009986 */ /* 0x000fe2000c101114 */
[C---:B------:R-:W-:Y:S01]  /*4630*/  ISETP.GE.AND P1, PT, R24.reuse, 0x9, PT ;  /* 0x000000091800780c */ /* 0x040fe20003f26270 */
[-C--:B------:R-:W-:Y:S01]  /*4640*/  FMUL R77, R77, R12.reuse ;  /* 0x0000000c4d4d7220 */ /* 0x080fe20000400000 */
[----:B------:R-:W-:Y:S01]  /*4650*/  F2FP.SATFINITE.E4M3.F32.PACK_AB_MERGE_C R81, RZ, R81, RZ ;  /* 0x00000051ff51723e */ /* 0x000fe200048070ff */
[----:B------:R0:W-:Y:S01]  /*4660*/  @!P2 STG.E.U8 desc[UR20][R14.64+0x1], R5 ;  /* 0x000001050e00a986 */ /* 0x0001e2000c101114 */
[----:B------:R-:W-:Y:S01]  /*4670*/  ISETP.GE.AND P2, PT, R24, 0xa, PT ;  /* 0x0000000a1800780c */ /* 0x000fe20003f46270 */
[----:B------:R-:W-:Y:S01]  /*4680*/  FMUL R76, R76, R12 ;  /* 0x0000000c4c4c7220 */ /* 0x000fe20000400000 */
[----:B------:R-:W-:Y:S01]  /*4690*/  F2FP.SATFINITE.E4M3.F32.PACK_AB_MERGE_C R21, RZ, R80, RZ ;  /* 0x00000050ff15723e */ /* 0x000fe200048070ff */
[----:B------:R-:W-:Y:S01]  /*46a0*/  @!P3 STG.E.U8 desc[UR20][R16.64], R83 ;  /* 0x000000531000b986 */ /* 0x000fe2000c101114 */
[----:B------:R-:W-:Y:S01]  /*46b0*/  ISETP.LT.OR P3, PT, R6, 0x1, !P1 ;  /* 0x000000010600780c */ /* 0x000fe20004f61670 */
[-C--:B------:R-:W-:Y:S01]  /*46c0*/  FMUL R74, R74, R12.reuse ;  /* 0x0000000c4a4a7220 */ /* 0x080fe20000400000 */
[C---:B------:R-:W-:Y:S01]  /*46d0*/  ISETP.LT.OR P5, PT, R6.reuse, 0x1, !P2 ;  /* 0x000000010600780c */ /* 0x040fe200057a1670 */
[-C--:B------:R-:W-:Y:S01]  /*46e0*/  FMUL R75, R75, R12.reuse ;  /* 0x0000000c4b4b7220 */ /* 0x080fe20000400000 */
[----:B------:R-:W-:Y:S01]  /*46f0*/  ISETP.LT.OR P1, PT, R6, 0x9, !P1 ;  /* 0x000000090600780c */ /* 0x000fe20004f21670 */
[-C--:B------:R-:W-:Y:S01]  /*4700*/  FMUL R73, R73, R12.reuse ;  /* 0x0000000c49497220 */ /* 0x080fe20000400000 */
[----:B------:R-:W-:Y:S01]  /*4710*/  F2FP.SATFINITE.E4M3.F32.PACK_AB_MERGE_C R79, RZ, R79, RZ ;  /* 0x0000004fff4f723e */ /* 0x000fe200048070ff */
[----:B------:R-:W-:Y:S01]  /*4720*/  FMUL R72, R72, R12 ;  /* 0x0000000c48487220 */ /* 0x000fe20000400000 */
[----:B0-----:R-:W-:Y:S01]  /*4730*/  F2FP.SATFINITE.E4M3.F32.PACK_AB_MERGE_C R5, RZ, R82, RZ ;  /* 0x00000052ff05723e */ /* 0x001fe200048070ff */
[-C--:B------:R-:W-:Y:S01]  /*4740*/  FMUL R70, R70, R12.reuse ;  /* 0x0000000c46467220 */ /* 0x080fe20000400000 */
[----:B------:R-:W-:Y:S01]  /*4750*/  ISETP.LT.OR P2, PT, R6, 0x9, !P2 ;  /* 0x000000090600780c */ /* 0x000fe20005741670 */
[----:B------:R-:W-:Y:S01]  /*4760*/  FMUL R71, R71, R12 ;  /* 0x0000000c47477220 */ /* 0x000fe20000400000 */
[----:B------:R-:W-:Y:S01]  /*4770*/  F2FP.SATFINITE.E4M3.F32.PACK_AB_MERGE_C R25, RZ, R78, RZ ;  /* 0x0000004eff19723e */ /* 0x000fe200048070ff */
[----:B------:R0:W-:Y:S01]  /*4780*/  @!P0 STG.E.U8 desc[UR20][R16.64+0x1], R5 ;  /* 0x0000010510008986 */ /* 0x0001e2000c101114 */
[C---:B------:R-:W-:Y:S01]  /*4790*/  ISETP.GE.AND P0, PT, R24.reuse, 0x11, PT ;  /* 0x000000111800780c */ /* 0x040fe20003f06270 */
[-C--:B------:R-:W-:Y:S01]  /*47a0*/  FMUL R69, R69, R12.reuse ;  /* 0x0000000c45457220 */ /* 0x080fe20000400000 */
[----:B------:R-:W-:Y:S01]  /*47b0*/  F2FP.SATFINITE.E4M3.F32.PACK_AB_MERGE_C R77, RZ, R77, RZ ;  /* 0x0000004dff4d723e */ /* 0x000fe200048070ff */
[----:B------:R-:W-:Y:S01]  /*47c0*/  @!P3 STG.E.U8 desc[UR20][R14.64+0x8], R81 ;  /* 0x000008510e00b986 */ /* 0x000fe2000c101114 */
[----:B------:R-:W-:Y:S01]  /*47d0*/  ISETP.GE.AND P3, PT, R24, 0x12, PT ;  /* 0x000000121800780c */ /* 0x000fe20003f66270 */
[-C--:B------:R-:W-:Y:S01]  /*47e0*/  FMUL R68, R68, R12.reuse ;  /* 0x0000000c44447220 */ /* 0x080fe20000400000 */
[----:B------:R-:W-:Y:S01]  /*47f0*/  F2FP.SATFINITE.E4M3.F32.PACK_AB_MERGE_C R75, RZ, R75, RZ ;  /* 0x0000004bff4b723e */ /* 0x000fe200048070ff */
[----:B------:R1:W-:Y:S01]  /*4800*/  @!P5 STG.E.U8 desc[UR20][R14.64+0x9], R21 ;  /* 0x000009150e00d986 */ /* 0x0003e2000c101114 */
[C---:B------:R-:W-:Y:S01]  /*4810*/  ISETP.LT.OR P5, PT, R6.reuse, 0x1, !P3 ;  /* 0x000000010600780c */ /* 0x040fe20005fa1670 */
[-C--:B------:R-:W-:Y:S01]  /*4820*/  FMUL R67, R67, R12.reuse ;  /* 0x0000000c43437220 */ /* 0x080fe20000400000 */
[C---:B------:R-:W-:Y:S01]  /*4830*/  ISETP.LT.OR P3, PT, R6.reuse, 0x9, !P3 ;  /* 0x000000090600780c */ /* 0x040fe20005f61670 */
[----:B------:R-:W-:Y:S01]  /*4840*/  @!P1 STG.E.U8 desc[UR20][R16.64+0x8], R79 ;  /* 0x0000084f10009986 */ /* 0x000fe2000c101114 */
[----:B------:R-:W-:Y:S01]  /*4850*/  ISETP.LT.OR P1, PT, R6, 0x1, !P0 ;  /* 0x000000010600780c */ /* 0x000fe20004721670 */
[----:B------:R-:W-:Y:S01]  /*4860*/  FMUL R66, R66, R12 ;  /* 0x0000000c42427220 */ /* 0x000fe20000400000 */
[----:B0-----:R-:W-:Y:S01]  /*4870*/  F2FP.SATFINITE.E4M3.F32.PACK_AB_MERGE_C R5, RZ, R76, RZ ;  /* 0x0000004cff05723e */ /* 0x001fe200048070ff */
[----:B------:R-:W-:Y:S01]  /*4880*/  @!P2 STG.E.U8 desc[UR20][R16.64+0x9], R25 ;  /* 0x000009191000a986 */ /* 0x000fe2000c101114 */
[----:B------:R-:W-:Y:S01]  /*4890*/  ISETP.GE.AND P2, PT, R24, 0x19, PT ;  /* 0x000000191800780c */ /* 0x000fe20003f46270 */
[-C--:B------:R-:W-:Y:S01]  /*48a0*/  FMUL R65, R65, R12.reuse ;  /* 0x0000000c41417220 */ /* 0x080fe20000400000 */
[----:B------:R-:W-:Y:S01]  /*48b0*/  ISETP.LT.OR P0, PT, R6, 0x9, !P0 ;  /* 0x000000090600780c */ /* 0x000fe20004701670 */
[----:B------:R-:W-:Y:S01]  /*48c0*/  FMUL R64, R64, R12 ;  /* 0x0000000c40407220 */ /* 0x000fe20000400000 */
[----:B------:R-:W-:Y:S01]  /*48d0*/  ISETP.LT.OR P6, PT, R6, 0x1, !P2 ;  /* 0x000000010600780c */ /* 0x000fe200057c1670 */
[----:B------:R0:W-:Y:S01]  /*48e0*/  @!P5 STG.E.U8 desc[UR20][R14.64+0x11], R5 ;  /* 0x000011050e00d986 */ /* 0x0001e2000c101114 */
[----:B-1----:R-:W-:Y:S01]  /*48f0*/  F2FP.SATFINITE.E4M3.F32.PACK_AB_MERGE_C R21, RZ, R74, RZ ;  /* 0x0000004aff15723e */ /* 0x002fe200048070ff */
[-C--:B------:R-:W-:Y:S01]  /*4900*/  FMUL R62, R62, R12.reuse ;  /* 0x0000000c3e3e7220 */ /* 0x080fe20000400000 */
[----:B------:R-:W-:Y:S01]  /*4910*/  F2FP.SATFINITE.E4M3.F32.PACK_AB_MERGE_C R73, RZ, R73, RZ ;  /* 0x00000049ff49723e */ /* 0x000fe200048070ff */
[----:B------:R-:W-:Y:S01]  /*4920*/  @!P1 STG.E.U8 desc[UR20][R14.64+0x10], R77 ;  /* 0x0000104d0e009986 */ /* 0x000fe2000c101114 */
[----:B------:R-:W-:Y:S01]  /*4930*/  ISETP.GE.AND P1, PT, R24, 0x1a, PT ;  /* 0x0000001a1800780c */ /* 0x000fe20003f26270 */
[-C--:B------:R-:W-:Y:S01]  /*4940*/  FMUL R63, R63, R12.reuse ;  /* 0x0000000c3f3f7220 */ /* 0x080fe20000400000 */
[C---:B------:R-:W-:Y:S01]  /*4950*/  ISETP.LT.OR P2, PT, R6.reuse, 0x9, !P2 ;  /* 0x000000090600780c */ /* 0x040fe20005741670 */
[----:B------:R1:W-:Y:S01]  /*4960*/  @!P3 STG.E.U8 desc[UR20][R16.64+0x11], R21 ;  /* 0x000011151000b986 */ /* 0x0003e2000c101114 */
[C---:B------:R-:W-:Y:S01]  /*4970*/  ISETP.LT.OR P5, PT, R6.reuse, 0x1, !P1 ;  /* 0x000000010600780c */ /* 0x040fe20004fa1670 */
[----:B------:R-:W-:Y:S01]  /*4980*/  FMUL R61, R61, R12 ;  /* 0x0000000c3d3d7220 */ /* 0x000fe20000400000 */
[----:B------:R-:W-:Y:S01]  /*4990*/  ISETP.LT.OR P3, PT, R6, 0x9, !P1 ;  /* 0x000000090600780c */ /* 0x000fe20004f61670 */
[----:B------:R-:W-:Y:S01]  /*49a0*/  @!P0 STG.E.U8 desc[UR20][R16.64+0x10], R75 ;  /* 0x0000104b10008986 */ /* 0x000fe2000c101114 */
[----:B0-----:R-:W-:Y:S01]  /*49b0*/  F2FP.SATFINITE.E4M3.F32.PACK_AB_MERGE_C R5, RZ, R72, RZ ;  /* 0x00000048ff05723e */ /* 0x001fe200048070ff */
[-C--:B------:R-:W-:Y:S01]  /*49c0*/  FMUL R60, R60, R12.reuse ;  /* 0x0000000c3c3c7220 */ /* 0x080fe20000400000 */
[C---:B------:R-:W-:Y:S01]  /*49d0*/  ISETP.GE.AND P0, PT, R24.reuse, 0x21, PT ;  /* 0x000000211800780c */ /* 0x040fe20003f06270 */
[----:B------:R-:W-:Y:S01]  /*49e0*/  @!P6 STG.E.U8 desc[UR20][R14.64+0x18], R73 ;  /* 0x000018490e00e986 */ /* 0x000fe2000c101114 */
[----:B------:R-:W-:Y:S01]  /*49f0*/  ISETP.GE.AND P1, PT, R24, 0x22, PT ;  /* 0x000000221800780c */ /* 0x000fe20003f26270 */
[-C--:B------:R-:W-:Y:S01]  /*4a00*/  FMUL R59, R59, R12.reuse ;  /* 0x0000000c3b3b7220 */ /* 0x080fe20000400000 */
[----:B------:R-:W-:Y:S01]  /*4a10*/  ISETP.LT.OR P6, PT, R6, 0x1, !P0 ;  /* 0x000000010600780c */ /* 0x000fe200047c1670 */
[----:B------:R-:W-:Y:S01]  /*4a20*/  FMUL R58, R58, R12 ;  /* 0x0000000c3a3a7220 */ /* 0x000fe20000400000 */
[----:B-1----:R-:W-:Y:S01]  /*4a30*/  F2FP.SATFINITE.E4M3.F32.PACK_AB_MERGE_C R21, RZ, R70, RZ ;  /* 0x00000046ff15723e */ /* 0x002fe200048070ff */
[----:B------:R0:W-:Y:S01]  /*4a40*/  @!P5 STG.E.U8 desc[UR20][R14.64+0x19], R5 ;  /* 0x000019050e00d986 */ /* 0x0001e2000c101114 */
[----:B------:R-:W-:Y:S01]  /*4a50*/  ISETP.LT.OR P5, PT, R6, 0x1, !P1 ;  /* 0x000000010600780c */ /* 0x000fe20004fa1670 */
[-C--:B------:R-:W-:Y:S01]  /*4a60*/  FMUL R57, R57, R12.reuse ;  /* 0x0000000c39397220 */ /* 0x080fe20000400000 */
[----:B------:R-:W-:Y:S01]  /*4a70*/  F2FP.SATFINITE.E4M3.F32.PACK_AB_MERGE_C R71, RZ, R71, RZ ;  /* 0x00000047ff47723e */ /* 0x000fe200048070ff */
[----:B------:R1:W-:Y:S01]  /*4a80*/  @!P3 STG.E.U8 desc[UR20][R16.64+0x19], R21 ;  /* 0x000019151000b986 */ /* 0x0003e2000c101114 */
[----:B------:R-:W-:Y:S01]  /*4a90*/  F2FP.SATFINITE.E4M3.F32.PACK_AB_MERGE_C R69, RZ, R69, RZ ;  /* 0x00000045ff45723e */ /* 0x000fe200048070ff */
[----:B------:R-:W-:Y:S01]  /*4aa0*/  FMUL R56, R56, R12 ;  /* 0x0000000c38387220 */ /* 0x000fe20000400000 */
[----:B------:R-:W-:Y:S01]  /*4ab0*/  F2FP.SATFINITE.E4M3.F32.PACK_AB_MERGE_C R25, RZ, R68, RZ ;  /* 0x00000044ff19723e */ /* 0x000fe200048070ff */
[----:B------:R-:W-:Y:S01]  /*4ac0*/  @!P2 STG.E.U8 desc[UR20][R16.64+0x18], R71 ;  /* 0x000018471000a986 */ /* 0x000fe2000c101114 */
[----:B------:R-:W-:Y:S01]  /*4ad0*/  ISETP.LT.OR P3, PT, R6, 0x9, !P1 ;  /* 0x000000090600780c */ /* 0x000fe20004f61670 */
[-C--:B------:R-:W-:Y:S01]  /*4ae0*/  FMUL R23, R23, R12.reuse ;  /* 0x0000000c17177220 */ /* 0x080fe20000400000 */
[----:B------:R-:W-:Y:S01]  /*4af0*/  ISETP.GE.AND P2, PT, R24, 0x29, PT ;  /* 0x000000291800780c */ /* 0x000fe20003f46270 */
[----:B------:R-:W-:Y:S01]  /*4b00*/  @!P6 STG.E.U8 desc[UR20][R14.64+0x20], R69 ;  /* 0x000020450e00e986 */ /* 0x000fe2000c101114 */
[----:B------:R-:W-:Y:S01]  /*4b10*/  ISETP.LT.OR P0, PT, R6, 0x9, !P0 ;  /* 0x000000090600780c */ /* 0x000fe20004701670 */
[----:B------:R-:W-:Y:S01]  /*4b20*/  FMUL R22, R22, R12 ;  /* 0x0000000c16167220 */ /* 0x000fe20000400000 */
[----:B------:R-:W-:Y:S01]  /*4b30*/  ISETP.GE.AND P1, PT, R24, 0x2a, PT ;  /* 0x0000002a1800780c */ /* 0x000fe20003f26270 */
[----:B------:R-:W-:Y:S01]  /*4b40*/  @!P5 STG.E.U8 desc[UR20][R14.64+0x21], R25 ;  /* 0x000021190e00d986 */ /* 0x000fe2000c101114 */
[----:B------:R-:W-:-:S02]  /*4b50*/  ISETP.LT.OR P6, PT, R6, 0x1, !P2 ;  /* 0x000000010600780c */ /* 0x000fc400057c1670 */
[C---:B------:R-:W-:Y:S02]  /*4b60*/  ISETP.LT.OR P5, PT, R6.reuse, 0x1, !P1 ;  /* 0x000000010600780c */ /* 0x040fe40004fa1670 */
[----:B------:R-:W-:Y:S02]  /*4b70*/  F2FP.SATFINITE.E4M3.F32.PACK_AB_MERGE_C R67, RZ, R67, RZ ;  /* 0x00000043ff43723e */ /* 0x000fe400048070ff */
[----:B0-----:R-:W-:Y:S02]  /*4b80*/  F2FP.SATFINITE.E4M3.F32.PACK_AB_MERGE_C R5, RZ, R66, RZ ;  /* 0x00000042ff05723e */ /* 0x001fe400048070ff */
[----:B------:R-:W-:Y:S01]  /*4b90*/  F2FP.SATFINITE.E4M3.F32.PACK_AB_MERGE_C R65, RZ, R65, RZ ;  /* 0x00000041ff41723e */ /* 0x000fe200048070ff */
[----:B------:R-:W-:Y:S01]  /*4ba0*/  @!P0 STG.E.U8 desc[UR20][R16.64+0x20], R67 ;  /* 0x0000204310008986 */ /* 0x000fe2000c101114 */
[----:B-1----:R-:W-:Y:S02]  /*4bb0*/  F2FP.SATFINITE.E4M3.F32.PACK_AB_MERGE_C R21, RZ, R64, RZ ;  /* 0x00000040ff15723e */ /* 0x002fe400048070ff */
[C---:B------:R-:W-:Y:S01]  /*4bc0*/  ISETP.LT.OR P1, PT, R6.reuse, 0x9, !P1 ;  /* 0x000000090600780c */ /* 0x040fe20004f21670 */
[----:B------:R0:W-:Y:S01]  /*4bd0*/  @!P3 STG.E.U8 desc[UR20][R16.64+0x21], R5 ;  /* 0x000021051000b986 */ /* 0x0001e2000c101114 */
[----:B------:R-:W-:-:S02]  /*4be0*/  ISETP.LT.OR P2, PT, R6, 0x9, !P2 ;  /* 0x000000090600780c */ /* 0x000fc40005741670 */
[C---:B------:R-:W-:Y:S01]  /*4bf0*/  ISETP.GE.AND P3, PT, R24.reuse, 0x31, PT ;  /* 0x000000311800780c */ /* 0x040fe20003f66270 */
[----:B------:R-:W-:Y:S01]  /*4c00*/  @!P6 STG.E.U8 desc[UR20][R14.64+0x28], R65 ;  /* 0x000028410e00e986 */ /* 0x000fe2000c101114 */
[----:B------:R-:W-:Y:S02]  /*4c10*/  ISETP.GE.AND P0, PT, R24, 0x32, PT ;  /* 0x000000321800780c */ /* 0x000fe40003f06270 */
[----:B------:R-:W-:Y:S01]  /*4c20*/  F2FP.SATFINITE.E4M3.F32.PACK_AB_MERGE_C R63, RZ, R63, RZ ;  /* 0x0000003fff3f723e */ /* 0x000fe200048070ff */
[----:B------:R1:W-:Y:S01]  /*4c30*/  @!P5 STG.E.U8 desc[UR20][R14.64+0x29], R21 ;  /* 0x000029150e00d986 */ /* 0x0003e2000c101114 */
[C---:B------:R-:W-:Y:S02]  /*4c40*/  ISETP.LT.OR P5, PT, R6.reuse, 0x1, !P3 ;  /* 0x000000010600780c */ /* 0x040fe40005fa1670 */
[----:B------:R-:W-:Y:S02]  /*4c50*/  ISETP.LT.OR P6, PT, R6, 0x1, !P0 ;  /* 0x000000010600780c */ /* 0x000fe400047c1670 */
[----:B0-----:R-:W-:Y:S01]  /*4c60*/  F2FP.SATFINITE.E4M3.F32.PACK_AB_MERGE_C R5, RZ, R62, RZ ;  /* 0x0000003eff05723e */ /* 0x001fe200048070ff */
[----:B------:R-:W-:Y:S01]  /*4c70*/  @!P2 STG.E.U8 desc[UR20][R16.64+0x28], R63 ;  /* 0x0000283f1000a986 */ /* 0x000fe2000c101114 */
[----:B------:R-:W-:-:S02]  /*4c80*/  F2FP.SATFINITE.E4M3.F32.PACK_AB_MERGE_C R61, RZ, R61, RZ ;  /* 0x0000003dff3d723e */ /* 0x000fc400048070ff */
[----:B------:R-:W-:Y:S01]  /*4c90*/  ISETP.GE.AND P2, PT, R24, 0x3a, PT ;  /* 0x0000003a1800780c */ /* 0x000fe20003f46270 */
[----:B------:R0:W-:Y:S01]  /*4ca0*/  @!P1 STG.E.U8 desc[UR20][R16.64+0x29], R5 ;  /* 0x0000290510009986 */ /* 0x0001e2000c101114 */
[----:B------:R-:W-:Y:S02]  /*4cb0*/  ISETP.LT.OR P1, PT, R6, 0x9, !P3 ;  /* 0x000000090600780c */ /* 0x000fe40005f21670 */
[----:B-1----:R-:W-:Y:S01]  /*4cc0*/  F2FP.SATFINITE.E4M3.F32.PACK_AB_MERGE_C R21, RZ, R60, RZ ;  /* 0x0000003cff15723e */ /* 0x002fe200048070ff */
[----:B------:R-:W-:Y:S01]  /*4cd0*/  @!P5 STG.E.U8 desc[UR20][R14.64+0x30], R61 ;  /* 0x0000303d0e00d986 */ /* 0x000fe2000c101114 */
[----:B------:R-:W-:Y:S02]  /*4ce0*/  ISETP.GE.AND P3, PT, R24, 0x39, PT ;  /* 0x000000391800780c */ /* 0x000fe40003f66270 */
[C---:B------:R-:W-:Y:S01]  /*4cf0*/  ISETP.LT.OR P0, PT, R6.reuse, 0x9, !P0 ;  /* 0x000000090600780c */ /* 0x040fe20004701670 */
[----:B------:R1:W-:Y:S01]  /*4d00*/  @!P6 STG.E.U8 desc[UR20][R14.64+0x31], R21 ;  /* 0x000031150e00e986 */ /* 0x0003e2000c101114 */
[----:B------:R-:W-:-:S02]  /*4d10*/  ISETP.LT.OR P5, PT, R6, 0x1, !P3 ;  /* 0x000000010600780c */ /* 0x000fc40005fa1670 */
[C---:B------:R-:W-:Y:S02]  /*4d20*/  ISETP.LT.OR P6, PT, R6.reuse, 0x1, !P2 ;  /* 0x000000010600780c */ /* 0x040fe400057c1670 */
[C---:B------:R-:W-:Y:S02]  /*4d30*/  ISETP.LT.OR P3, PT, R6.reuse, 0x9, !P3 ;  /* 0x000000090600780c */ /* 0x040fe40005f61670 */
[----:B------:R-:W-:Y:S02]  /*4d40*/  ISETP.LT.OR P2, PT, R6, 0x9, !P2 ;  /* 0x000000090600780c */ /* 0x000fe40005741670 */
[----:B------:R-:W-:Y:S02]  /*4d50*/  F2FP.SATFINITE.E4M3.F32.PACK_AB_MERGE_C R59, RZ, R59, RZ ;  /* 0x0000003bff3b723e */ /* 0x000fe400048070ff */
[----:B0-----:R-:W-:Y:S02]  /*4d60*/  F2FP.SATFINITE.E4M3.F32.PACK_AB_MERGE_C R5, RZ, R58, RZ ;  /* 0x0000003aff05723e */ /* 0x001fe400048070ff */
[----:B------:R-:W-:Y:S01]  /*4d70*/  F2FP.SATFINITE.E4M3.F32.PACK_AB_MERGE_C R57, RZ, R57, RZ ;  /* 0x00000039ff39723e */ /* 0x000fe200048070ff */
[----:B------:R0:W-:Y:S01]  /*4d80*/  @!P1 STG.E.U8 desc[UR20][R16.64+0x30], R59 ;  /* 0x0000303b10009986 */ /* 0x0001e2000c101114 */
[----:B-1----:R-:W-:-:S02]  /*4d90*/  F2FP.SATFINITE.E4M3.F32.PACK_AB_MERGE_C R21, RZ, R56, RZ ;  /* 0x00000038ff15723e */ /* 0x002fc400048070ff */
[----:B------:R-:W-:Y:S01]  /*4da0*/  F2FP.SATFINITE.E4M3.F32.PACK_AB_MERGE_C R23, RZ, R23, RZ ;  /* 0x00000017ff17723e */ /* 0x000fe200048070ff */
[----:B------:R0:W-:Y:S01]  /*4db0*/  @!P0 STG.E.U8 desc[UR20][R16.64+0x31], R5 ;  /* 0x0000310510008986 */ /* 0x0001e2000c101114 */
[----:B------:R-:W-:-:S03]  /*4dc0*/  F2FP.SATFINITE.E4M3.F32.PACK_AB_MERGE_C R25, RZ, R22, RZ ;  /* 0x00000016ff19723e */ /* 0x000fc600048070ff */
[----:B------:R0:W-:Y:S04]  /*4dd0*/  @!P5 STG.E.U8 desc[UR20][R14.64+0x38], R57 ;  /* 0x000038390e00d986 */ /* 0x0001e8000c101114 */
[----:B------:R0:W-:Y:S04]  /*4de0*/  @!P6 STG.E.U8 desc[UR20][R14.64+0x39], R21 ;  /* 0x000039150e00e986 */ /* 0x0001e8000c101114 */
[----:B------:R0:W-:Y:S04]  /*4df0*/  @!P3 STG.E.U8 desc[UR20][R16.64+0x38], R23 ;  /* 0x000038171000b986 */ /* 0x0001e8000c101114 */
[----:B------:R0:W-:Y:S02]  /*4e00*/  @!P2 STG.E.U8 desc[UR20][R16.64+0x39], R25 ;  /* 0x000039191000a986 */ /* 0x0001e4000c101114 */
.L_x_101:
[----:B------:R-:W-:Y:S05]  /*4e10*/  BSYNC B0 ;  /* 0x0000000000007941 */ /* 0x000fea0003800000 */
.L_x_35:
[C---:B------:R-:W-:Y:S01]  /*4e20*/  LEA R2, P0, R8.reuse, R2, 0x1 ;  /* 0x0000000208027211 */ /* 0x040fe200078008ff */
[----:B------:R-:W-:Y:S01]  /*4e30*/  ULDC.64 UR6, c[0x0][0x650] ;  /* 0x0001940000067ab9 */ /* 0x000fe20000000a00 */
[----:B-----5:R-:W-:Y:S01]  /*4e40*/  IMAD.U32 R4, RZ, RZ, UR16 ;  /* 0x00000010ff047e24 */ /* 0x020fe2000f8e00ff */
[----:B0-----:R-:W-:Y:S01]  /*4e50*/  PRMT R14, RZ, 0x7610, R14 ;  /* 0x00007610ff0e7816 */ /* 0x001fe2000000000e */
[----:B------:R-:W-:Y:S01]  /*4e60*/  IMAD.MOV.U32 R6, RZ, RZ, -0x1 ;  /* 0xffffffffff067424 */ /* 0x000fe200078e00ff */
[----:B------:R-:W-:Y:S01]  /*4e70*/  LEA.HI.X R3, R8, R3, R0, 0x1, P0 ;  /* 0x0000000308037211 */ /* 0x000fe200000f0c00 */
[----:B------:R0:W-:Y:S01]  /*4e80*/  SYNCS.ARRIVE.TRANS64.A1T0 RZ, [R4+UR24], RZ ;  /* 0x000000ff04ff79a7 */ /* 0x0001e20008100018 */
[----:B------:R-:W-:Y:S01]  /*4e90*/  ISETP.GE.U32.AND P0, PT, R2, UR6, PT ;  /* 0x0000000602007c0c */ /* 0x000fe2000bf06070 */
[----:B------:R-:W-:-:S03]  /*4ea0*/  IMAD.MOV.U32 R5, RZ, RZ, -0x1 ;  /* 0xffffffffff057424 */ /* 0x000fc600078e00ff */
[----:B------:R-:W-:Y:S01]  /*4eb0*/  ISETP.GE.U32.AND.EX P0, PT, R3, UR7, PT, P0 ;  /* 0x0000000703007c0c */ /* 0x000fe2000bf06100 */
[----:B0-----:R-:W-:-:S12]  /*4ec0*/  IMAD.MOV.U32 R4, RZ, RZ, -0x1 ;  /* 0xffffffffff047424 */ /* 0x001fd800078e00ff */
[----:B------:R-:W-:Y:S05]  /*4ed0*/  @P0 BRA `(.L_x_102) ;  /* 0x0000000400600947 */ /* 0x000fea0003800000 */
[----:B------:R-:W0:Y:S01]  /*4ee0*/  S2R R26, SR_CTAID.X ;  /* 0x00000000001a7919 */ /* 0x000e220000002500 */
[----:B--234-:R-:W2:Y:S01]  /*4ef0*/  LDC.64 R20, c[0x0][0x628] ;  /* 0x00018a00ff147b82 */ /* 0x01cea20000000a00 */
[----:B------:R-:W-:Y:S01]  /*4f00*/  ULDC UR6, c[0x0][0x150] ;  /* 0x0000540000067ab9 */ /* 0x000fe20000000800 */
[----:B-1----:R-:W-:Y:S01]  /*4f10*/  IMAD.MOV.U32 R16, RZ, RZ, R2 ;  /* 0x000000ffff107224 */ /* 0x002fe200078e0002 */
[----:B------:R-:W1:Y:S01]  /*4f20*/  S2R R28, SR_CTAID.Y ;  /* 0x00000000001c7919 */ /* 0x000e620000002600 */
[----:B------:R-:W-:-:S04]  /*4f30*/  IMAD.MOV.U32 R17, RZ, RZ, R3 ;  /* 0x000000ffff117224 */ /* 0x000fc800078e0003 */
[----:B------:R-:W3:Y:S08]  /*4f40*/  LDC R29, c[0x0][0x144] ;  /* 0x00005100ff1d7b82 */ /* 0x000ef00000000800 */
[----:B------:R-:W4:Y:S08]  /*4f50*/  LDC R6, c[0x0][0x630] ;  /* 0x00018c00ff067b82 */ /* 0x000f300000000800 */
[----:B------:R-:W1:Y:S01]  /*4f60*/  LDC.64 R24, c[0x0][0x620] ;  /* 0x00018800ff187b82 */ /* 0x000e620000000a00 */
[----:B--2---:R-:W-:-:S04]  /*4f70*/  ISETP.NE.U32.AND P0, PT, R20, RZ, PT ;  /* 0x000000ff1400720c */ /* 0x004fc80003f05070 */
[----:B------:R-:W-:Y:S02]  /*4f80*/  ISETP.NE.AND.EX P0, PT, R21, RZ, PT, P0 ;  /* 0x000000ff1500720c */ /* 0x000fe40003f05300 */
[----:B0-----:R-:W-:-:S05]  /*4f90*/  I2FP.F32.U32 R4, R26 ;  /* 0x0000001a00047245 */ /* 0x001fca0000201000 */
[----:B------:R-:W-:-:S04]  /*4fa0*/  FMUL R4, R4, UR6 ;  /* 0x0000000604047c20 */ /* 0x000fc80008400000 */
[----:B------:R0:W2:Y:S02]  /*4fb0*/  F2I.U32.TRUNC.NTZ R27, R4 ;  /* 0x00000004001b7305 */ /* 0x0000a4000020f000 */
[----:B---34-:R-:W-:Y:S05]  /*4fc0*/  @!P0 BRA `(.L_x_103) ;  /* 0x0000000000288947 */ /* 0x018fea0003800000 */
[----:B------:R-:W3:Y:S02]  /*4fd0*/  LDC R5, c[0x0][0x634] ;  /* 0x00018d00ff057b82 */ /* 0x000ee40000000800 */
[----:B---3--:R-:W-:-:S05]  /*4fe0*/  IADD3 R17, P0, R2, R5, RZ ;  /* 0x0000000502117210 */ /* 0x008fca0007f1e0ff */
[----:B------:R-:W-:-:S04]  /*4ff0*/  IMAD.X R23, RZ, RZ, R3, P0 ;  /* 0x000000ffff177224 */ /* 0x000fc800000e0603 */
[----:B0-----:R-:W-:-:S04]  /*5000*/  IMAD.WIDE.U32 R4, R23, R20, RZ ;  /* 0x0000001417047225 */ /* 0x001fc800078e00ff */
[----:B------:R-:W-:-:S04]  /*5010*/  IMAD.WIDE.U32 R14, P0, R17, R21, R4 ;  /* 0x00000015110e7225 */ /* 0x000fc80007800004 */
[----:B------:R-:W-:-:S04]  /*5020*/  IMAD.WIDE.U32 R4, R17, R20, RZ ;  /* 0x0000001411047225 */ /* 0x000fc800078e00ff */
[----:B------:R-:W-:Y:S01]  /*5030*/  IMAD.X R17, RZ, RZ, RZ, P0 ;  /* 0x000000ffff117224 */ /* 0x000fe200000e06ff */
[----:B------:R-:W-:Y:S01]  /*5040*/  IADD3 RZ, P0, R5, R14, RZ ;  /* 0x0000000e05ff7210 */ /* 0x000fe20007f1e0ff */
[----:B------:R-:W-:-:S04]  /*5050*/  IMAD.MOV.U32 R16, RZ, RZ, R15 ;  /* 0x000000ffff107224 */ /* 0x000fc800078e000f */
[----:B------:R-:W-:-:S08]  /*5060*/  IMAD.WIDE.U32.X R16, R23, R21, R16, P0 ;  /* 0x0000001517107225 */ /* 0x000fd000000e0410 */
.L_x_103:
[-CC-:B------:R-:W-:Y:S01]  /*5070*/  SHF.R.U64 R22, R16, R6.reuse, R17.reuse ;  /* 0x0000000610167219 */ /* 0x180fe20000001211 */
[----:B------:R-:W3:Y:S01]  /*5080*/  LDC.64 R32, c[0x0][0x640] ;  /* 0x00019000ff207b82 */ /* 0x000ee20000000a00 */
[----:B0-----:R-:W-:Y:S01]  /*5090*/  SHF.R.U32.HI R4, RZ, R6, R17 ;  /* 0x00000006ff047219 */ /* 0x001fe20000011611 */
[----:B--2---:R-:W-:Y:S01]  /*50a0*/  IMAD.MOV R27, RZ, RZ, -R27 ;  /* 0x000000ffff1b7224 */ /* 0x004fe200078e0a1b */
[----:B------:R-:W-:Y:S01]  /*50b0*/  IADD3 R15, P0, RZ, -R22, RZ ;  /* 0x80000016ff0f7210 */ /* 0x000fe20007f1e0ff */
[----:B------:R-:W-:Y:S01]  /*50c0*/  ULDC UR6, c[0x0][0x154] ;  /* 0x0000550000067ab9 */ /* 0x000fe20000000800 */
[----:B------:R-:W-:Y:S02]  /*50d0*/  IMAD.MOV.U32 R17, RZ, RZ, 0x1 ;  /* 0x00000001ff117424 */ /* 0x000fe400078e00ff */
[----:B------:R-:W-:Y:S01]  /*50e0*/  IMAD R27, R29, R27, R26 ;  /* 0x0000001b1d1b7224 */ /* 0x000fe200078e021a */
[----:B------:R-:W0:Y:S01]  /*50f0*/  LDC R14, c[0x0][0x618] ;  /* 0x00018600ff0e7b82 */ /* 0x000e220000000800 */
[----:B------:R-:W-:-:S04]  /*5100*/  IMAD.X R5, RZ, RZ, ~R4, P0 ;  /* 0x000000ffff057224 */ /* 0x000fc800000e0e04 */
[-C--:B-1----:R-:W-:Y:S02]  /*5110*/  IMAD R6, R5, R24.reuse, RZ ;  /* 0x0000001805067224 */ /* 0x082fe400078e02ff */
[C---:B------:R-:W-:Y:S01]  /*5120*/  IMAD.WIDE.U32 R4, R15.reuse, R24, R2 ;  /* 0x000000180f047225 */ /* 0x040fe200078e0002 */
[----:B------:R-:W1:Y:S03]  /*5130*/  LDC R16, c[0x0][0x608] ;  /* 0x00018200ff107b82 */ /* 0x000e660000000800 */
[----:B------:R-:W-:Y:S01]  /*5140*/  IMAD R15, R15, R25, R6 ;  /* 0x000000190f0f7224 */ /* 0x000fe200078e0206 */
[----:B------:R-:W-:-:S03]  /*5150*/  I2FP.F32.U32 R6, R28 ;  /* 0x0000001c00067245 */ /* 0x000fc60000201000 */
[----:B------:R-:W-:Y:S01]  /*5160*/  IMAD.IADD R5, R5, 0x1, R15 ;  /* 0x0000000105057824 */ /* 0x000fe200078e020f */
[----:B------:R-:W2:Y:S01]  /*5170*/  LDC R30, c[0x0][0x658] ;  /* 0x00019600ff1e7b82 */ /* 0x000ea20000000800 */
[----:B---3--:R-:W-:Y:S01]  /*5180*/  ISETP.NE.U32.AND P0, PT, R32, RZ, PT ;  /* 0x000000ff2000720c */ /* 0x008fe20003f05070 */
[----:B------:R-:W-:-:S03]  /*5190*/  IMAD.MOV.U32 R15, RZ, RZ, -0x1 ;  /* 0xffffffffff0f7424 */ /* 0x000fc600078e00ff */
[----:B------:R-:W-:-:S03]  /*51a0*/  ISETP.NE.AND.EX P0, PT, R33, RZ, PT, P0 ;  /* 0x000000ff2100720c */ /* 0x000fc60003f05300 */
[----:B------:R-:W3:Y:S01]  /*51b0*/  LDC R25, c[0x0][0x148] ;  /* 0x00005200ff197b82 */ /* 0x000ee20000000800 */
[-CC-:B0-----:R-:W-:Y:S02]  /*51c0*/  SHF.R.U64 R20, R4, R14.reuse, R5.reuse ;  /* 0x0000000e04147219 */ /* 0x181fe40000001205 */
[----:B------:R-:W-:Y:S01]  /*51d0*/  SHF.R.U32.HI R5, RZ, R14, R5 ;  /* 0x0000000eff057219 */ /* 0x000fe20000011605 */
[----:B------:R-:W-:-:S04]  /*51e0*/  FMUL R14, R6, UR6 ;  /* 0x00000006060e7c20 */ /* 0x000fc80008400000 */
[----:B------:R-:W0:Y:S01]  /*51f0*/  LDC R26, c[0x0][0x600] ;  /* 0x00018000ff1a7b82 */ /* 0x000e220000000800 */
[----:B------:R4:W0:Y:S01]  /*5200*/  F2I.U32.TRUNC.NTZ R23, R14 ;  /* 0x0000000e00177305 */ /* 0x000822000020f000 */
[-CC-:B-1----:R-:W-:Y:S02]  /*5210*/  SHF.R.U64 R6, R20, R16.reuse, R5.reuse ;  /* 0x0000001014067219 */ /* 0x182fe40000001205 */
[----:B------:R-:W-:-:S04]  /*5220*/  SHF.R.U32.HI R5, RZ, R16, R5 ;  /* 0x00000010ff057219 */ /* 0x000fc80000011605 */
[----:B------:R-:W1:Y:S01]  /*5230*/  LDC R31, c[0x0][0x648] ;  /* 0x00019200ff1f7b82 */ /* 0x000e620000000800 */
[-CC-:B--2---:R-:W-:Y:S02]  /*5240*/  SHF.R.U64 R24, R6, R30.reuse, R5.reuse ;  /* 0x0000001e06187219 */ /* 0x184fe40000001205 */
[-C--:B------:R-:W-:Y:S02]  /*5250*/  SHF.L.U32 R15, R15, R30.reuse, RZ ;  /* 0x0000001e0f0f7219 */ /* 0x080fe400000006ff */
[-C--:B------:R-:W-:Y:S01]  /*5260*/  SHF.R.U32.HI R5, RZ, R30.reuse, R5 ;  /* 0x0000001eff057219 */ /* 0x080fe20000011605 */
[----:B------:R-:W-:Y:S01]  /*5270*/  IMAD.MOV.U32 R4, RZ, RZ, R24 ;  /* 0x000000ffff047224 */ /* 0x000fe200078e0018 */
[----:B------:R-:W-:Y:S01]  /*5280*/  SHF.L.U32 R30, R17, R30, RZ ;  /* 0x0000001e111e7219 */ /* 0x000fe200000006ff */
[----:B------:R-:W2:Y:S01]  /*5290*/  LDC R34, c[0x0][0x638] ;  /* 0x00018e00ff227b82 */ /* 0x000ea20000000800 */
[----:B------:R-:W-:-:S07]  /*52a0*/  LOP3.LUT R29, RZ, R15, RZ, 0x33, !PT ;  /* 0x0000000fff1d7212 */ /* 0x000fce00078e33ff */
[----:B------:R-:W0:Y:S01]  /*52b0*/  LDC R35, c[0x0][0x610] ;  /* 0x00018400ff237b82 */ /* 0x000e220000000800 */
        /* <DEDUP_REMOVED lines=11> */
.L_x_104:
[----:B-1----:R-:W-:Y:S01]  /*5370*/  SHF.R.U64 R4, R4, R31, R5 ;  /* 0x0000001f04047219 */ /* 0x002fe20000001205 */
[----:B0-----:R-:W-:Y:S01]  /*5380*/  VIADD R17, R26, 0xffffffff ;  /* 0xffffffff1a117836 */ /* 0x001fe20000000000 */
[----:B------:R-:W-:Y:S01]  /*5390*/  LOP3.LUT R15, R6, R29, RZ, 0xc0, !PT ;  /* 0x0000001d060f7212 */ /* 0x000fe200078ec0ff */
[----:B------:R-:W-:Y:S02]  /*53a0*/  IMAD.MOV R23, RZ, RZ, -R23 ;  /* 0x000000ffff177224 */ /* 0x000fe400078e0a17 */
[----:B------:R-:W-:Y:S02]  /*53b0*/  IMAD.MOV R5, RZ, RZ, -R4 ;  /* 0x000000ffff057224 */ /* 0x000fe400078e0a04 */
[----:B------:R-:W-:Y:S01]  /*53c0*/  IMAD R6, R30, R4, R15 ;  /* 0x000000041e067224 */ /* 0x000fe200078e020f */
[----:B------:R-:W-:Y:S01]  /*53d0*/  LOP3.LUT R15, R20, R17, RZ, 0xc0, !PT ;  /* 0x00000011140f7212 */ /* 0x000fe200078ec0ff */
[----:B---3--:R-:W-:Y:S02]  /*53e0*/  @P4 IMAD R27, R25, R23, R28 ;  /* 0x00000017191b4224 */ /* 0x008fe400078e021c */
[----:B--2---:R-:W-:-:S02]  /*53f0*/  IMAD R4, R5, R34, R24 ;  /* 0x0000002205047224 */ /* 0x004fc400078e0218 */
[----:B------:R-:W-:Y:S02]  /*5400*/  IMAD R6, R6, R35, R27 ;  /* 0x0000002306067224 */ /* 0x000fe400078e021b */
[----:B------:R-:W-:Y:S02]  /*5410*/  IMAD R5, R4, R26, R15 ;  /* 0x0000001a04057224 */ /* 0x000fe400078e020f */
[----:B------:R-:W-:-:S03]  /*5420*/  IMAD.MOV.U32 R14, RZ, RZ, 0x1 ;  /* 0x00000001ff0e7424 */ /* 0x000fc600078e00ff */
[----:B------:R-:W-:Y:S02]  /*5430*/  SEL R4, R5, R6, !P4 ;  /* 0x0000000605047207 */ /* 0x000fe40006000000 */
[----:B------:R-:W-:Y:S01]  /*5440*/  SEL R6, R6, R5, !P4 ;  /* 0x0000000506067207 */ /* 0x000fe20006000000 */
[----:B------:R-:W-:-:S07]  /*5450*/  IMAD.MOV.U32 R5, RZ, RZ, R22 ;  /* 0x000000ffff057224 */ /* 0x000fce00078e0016 */
.L_x_102:
[----:B------:R-:W-:Y:S02]  /*5460*/  LOP3.LUT P0, RZ, R14, 0xff, RZ, 0xc0, !PT ;  /* 0x000000ff0eff7812 */ /* 0x000fe4000780c0ff */
[----:B------:R-:W-:-:S11]  /*5470*/  LOP3.LUT R87, R87, 0x1, RZ, 0x3c, !PT ;  /* 0x0000000157577812 */ /* 0x000fd600078e3cff */
[----:B------:R-:W-:Y:S05]  /*5480*/  @P0 BRA `(.L_x_105) ;  /* 0xffffffbc00ec0947 */ /* 0x000fea000383ffff */
[----:B------:R-:W-:Y:S05]  /*5490*/  EXIT ;  /* 0x000000000000794d */ /* 0x000fea0003800000 */
.L_x_13:
[----:B------:R-:W-:-:S08]  /*54a0*/  ISETP.NE.AND P0, PT, R20, RZ, PT ;  /* 0x000000ff1400720c */ /* 0x000fd00003f05270 */
[----:B-----5:R-:W0:-:S00]  /*54b0*/  USETMAXREG.DEALLOC.CTAPOOL 0x28 ;  /* 0x00000028000079c8 */ /* 0x020e0000080e0500 */
[----:B------:R-:W-:Y:S05]  /*54c0*/  @P0 EXIT ;  /* 0x000000000000094d */ /* 0x000fea0003800000 */
[----:B0-----:R-:W-:Y:S01]  /*54d0*/  LOP3.LUT P0, RZ, R16, 0xff, RZ, 0xc0, !PT ;  /* 0x000000ff10ff7812 */ /* 0x001fe2000780c0ff */
[----:B------:R-:W-:Y:S02]  /*54e0*/  IMAD.MOV.U32 R12, RZ, RZ, 0x1 ;  /* 0x00000001ff0c7424 */ /* 0x000fe400078e00ff */
[----:B------:R-:W-:-:S10]  /*54f0*/  IMAD.MOV.U32 R15, RZ, RZ, RZ ;  /* 0x000000ffff0f7224 */ /* 0x000fd400078e00ff */
[----:B------:R-:W-:Y:S05]  /*5500*/  @!P0 BRA `(.L_x_106) ;  /* 0x0000000c00008947 */ /* 0x000fea0003800000 */
[----:B------:R-:W-:Y:S01]  /*5510*/  LOP3.LUT P0, RZ, R11, 0x1f, RZ, 0xc0, !PT ;  /* 0x0000001f0bff7812 */ /* 0x000fe2000780c0ff */
[----:B------:R-:W-:Y:S01]  /*5520*/  ULDC UR5, c[0x0][0x658] ;  /* 0x0001960000057ab9 */ /* 0x000fe20000000800 */
[----:B------:R-:W-:Y:S01]  /*5530*/  UMOV UR6, 0xffffffff ;  /* 0xffffffff00067882 */ /* 0x000fe20000000000 */
[----:B------:R-:W-:Y:S01]  /*5540*/  BSSY B0, `(.L_x_106) ;  /* 0x00000bc000007945 */ /* 0x000fe20003800000 */
[----:B------:R-:W-:Y:S01]  /*5550*/  USHF.L.U32 UR6, UR6, UR5, URZ ;  /* 0x0000000506067299 */ /* 0x000fe2000800063f */
[C---:B------:R-:W-:Y:S01]  /*5560*/  ISETP.NE.AND P2, PT, R10.reuse, RZ, PT ;  /* 0x000000ff0a00720c */ /* 0x040fe20003f45270 */
[----:B------:R-:W-:Y:S01]  /*5570*/  IMAD.MOV.U32 R14, RZ, RZ, 0x1 ;  /* 0x00000001ff0e7424 */ /* 0x000fe200078e00ff */
[----:B------:R-:W-:Y:S01]  /*5580*/  ISETP.NE.OR P0, PT, R10, RZ, !P0 ;  /* 0x000000ff0a00720c */ /* 0x000fe20004705670 */
[----:B------:R-:W-:Y:S01]  /*5590*/  IMAD.MOV.U32 R12, RZ, RZ, 0x1 ;  /* 0x00000001ff0c7424 */ /* 0x000fe200078e00ff */
[----:B------:R-:W-:Y:S01]  /*55a0*/  LOP3.LUT R13, R7, 0x2, RZ, 0xfc, !PT ;  /* 0x00000002070d7812 */ /* 0x000fe200078efcff */
[----:B------:R-:W-:Y:S01]  /*55b0*/  IMAD.MOV.U32 R15, RZ, RZ, RZ ;  /* 0x000000ffff0f7224 */ /* 0x000fe200078e00ff */
[----:B------:R-:W-:Y:S01]  /*55c0*/  ULDC UR4, c[0x0][0x600] ;  /* 0x0001800000047ab9 */ /* 0x000fe20000000800 */
[----:B------:R-:W-:Y:S01]  /*55d0*/  UMOV UR7, 0x1 ;  /* 0x0000000100077882 */ /* 0x000fe20000000000 */
[----:B------:R-:W-:-:S02]  /*55e0*/  UIADD3 UR22, UR13, 0x1, URZ ;  /* 0x000000010d167890 */ /* 0x000fc4000fffe03f */
[----:B------:R-:W-:Y:S02]  /*55f0*/  UIADD3 UR16, UR4, -0x1, URZ ;  /* 0xffffffff04107890 */ /* 0x000fe4000fffe03f */
[----:B------:R-:W-:Y:S02]  /*5600*/  USHF.L.U32 UR18, UR7, UR5, URZ ;  /* 0x0000000507127299 */ /* 0x000fe4000800063f */
[----:B------:R-:W-:Y:S01]  /*5610*/  ULOP3.LUT UR17, URZ, UR6, URZ, 0x33, !UPT ;  /* 0x000000063f117292 */ /* 0x000fe2000f8e333f */
[----:B------:R-:W-:-:S11]  /*5620*/  ULDC.64 UR20, c[0x0][0x198] ;  /* 0x0000660000147ab9 */ /* 0x000fd60000000a00 */
.L_x_118:
[----:B------:R-:W-:-:S03]  /*5630*/  UMOV UR4, 0xffffffff ;  /* 0xffffffff00047882 */ /* 0x000fc60000000000 */
[----:B------:R-:W-:Y:S05]  /*5640*/  BRA.DIV UR4, `(.L_x_107) ;  /* 0x0000000e04ac7947 */ /* 0x000fea000b800000 */
[----:B------:R-:W-:-:S13]  /*5650*/  ELECT P1, URZ, PT ;  /* 0x00000000003f782f */ /* 0x000fda0003820000 */
.L_x_130:
[----:B------:R-:W0:Y:S01]  /*5660*/  LDC R10, c[0x0][0x28c] ;  /* 0x0000a300ff0a7b82 */ /* 0x000e220000000800 */
[----:B------:R-:W-:Y:S01]  /*5670*/  BSSY B1, `(.L_x_108) ;  /* 0x0000035000017945 */ /* 0x000fe20003800000 */
[----:B0-----:R-:W-:-:S13]  /*5680*/  ISETP.LT.OR P1, PT, R10, 0x1, !P1 ;  /* 0x000000010a00780c */ /* 0x001fda0004f21670 */
[----:B------:R-:W-:Y:S05]  /*5690*/  @P1 BRA `(.L_x_109) ;  /* 0x0000000000c81947 */ /* 0x000fea0003800000 */
[----:B------:R-:W-:Y:S02]  /*56a0*/  IMAD.SHL.U32 R16, R4, 0x40, RZ ;  /* 0x0000004004107824 */ /* 0x000fe400078e00ff */
[----:B------:R-:W-:Y:S02]  /*56b0*/  IMAD.SHL.U32 R17, R6, 0x40, RZ ;  /* 0x0000004006117824 */ /* 0x000fe400078e00ff */
[----:B------:R-:W-:Y:S02]  /*56c0*/  IMAD.MOV.U32 R18, RZ, RZ, RZ ;  /* 0x000000ffff127224 */ /* 0x000fe400078e00ff */
[----:B------:R-:W-:Y:S02]  /*56d0*/  IMAD.U32 R20, RZ, RZ, UR22 ;  /* 0x00000016ff147e24 */ /* 0x000fe4000f8e00ff */
[----:B------:R-:W-:Y:S02]  /*56e0*/  IMAD.MOV.U32 R4, RZ, RZ, R12 ;  /* 0x000000ffff047224 */ /* 0x000fe400078e000c */
[----:B------:R-:W-:-:S07]  /*56f0*/  IMAD.MOV.U32 R6, RZ, RZ, R15 ;  /* 0x000000ffff067224 */ /* 0x000fce00078e000f */
.L_x_113:
[----:B------:R-:W0:Y:S01]  /*5700*/  S2R R11, SR_CgaCtaId ;  /* 0x00000000000b7919 */ /* 0x000e220000008800 */
[----:B------:R-:W-:-:S04]  /*5710*/  MOV R10, 0x400 ;  /* 0x00000400000a7802 */ /* 0x000fc80000000f00 */
[----:B0-----:R-:W-:Y:S02]  /*5720*/  LEA R21, R11, R10, 0x18 ;  /* 0x0000000a0b157211 */ /* 0x001fe400078ec0ff */
[----:B------:R-:W-:Y:S01]  /*5730*/  SHF.L.U32 R10, R4, 0x1f, RZ ;  /* 0x0000001f040a7819 */ /* 0x000fe200000006ff */
[----:B------:R-:W0:Y:S02]  /*5740*/  @!P2 LDC R11, c[0x0][0x500] ;  /* 0x00014000ff0bab82 */ /* 0x000e240000000800 */
[----:B------:R-:W-:-:S04]  /*5750*/  IMAD R19, R6, 0x8, R21 ;  /* 0x0000000806137824 */ /* 0x000fc800078e0215 */
[----:B------:R-:W1:Y:S02]  /*5760*/  SYNCS.PHASECHK.TRANS64.TRYWAIT P1, [R19+URZ+0x18], R10 ;  /* 0x0000180a130075a7 */ /* 0x000e64000802017f */
[----:B-1----:R-:W-:Y:S05]  /*5770*/  @!P1 BRA `(.L_x_110) ;  /* 0x0000000c00809947 */ /* 0x002fea0003800000 */
.L_x_131:
[----:B-1----:R-:W-:Y:S01]  /*5780*/  PRMT R10, R13, 0x9910, RZ ;  /* 0x000099100d0a7816 */ /* 0x002fe200000000ff */
[----:B0-----:R0:W-:Y:S03]  /*5790*/  @!P2 SYNCS.ARRIVE.TRANS64 RZ, [R19+URZ], R11 ;  /* 0x0000000b13ffa9a7 */ /* 0x0011e6000800003f */
[----:B------:R-:W-:-:S13]  /*57a0*/  ISETP.NE.AND P1, PT, R10, 0x2, PT ;  /* 0x000000020a00780c */ /* 0x000fda0003f25270 */
[----:B0-----:R-:W-:Y:S05]  /*57b0*/  @P1 BRA `(.L_x_111) ;  /* 0x0000000000041947 */ /* 0x001fea0003800000 */
[----:B------:R-:W-:Y:S01]  /*57c0*/  BPT.TRAP 0x1 ;  /* 0x000000040000795c */ /* 0x000fe20000300000 */
.L_x_111:
[----:B------:R-:W-:Y:S05]  /*57d0*/  @P0 BRA `(.L_x_112) ;  /* 0x0000000000040947 */ /* 0x000fea0003800000 */
[----:B------:R-:W-:Y:S01]  /*57e0*/  BPT.TRAP 0x1 ;  /* 0x000000040000795c */ /* 0x000fe20000300000 */
.L_x_112:
[----:B------:R-:W-:Y:S01]  /*57f0*/  IMAD R21, R6, 0x1000, R21 ;  /* 0x0000100006157824 */ /* 0x000fe200078e0215 */
[----:B------:R-:W-:Y:S01]  /*5800*/  R2UR UR9, R19 ;  /* 0x00000000130972ca */ /* 0x000fe200000e0000 */
[----:B------:R-:W-:Y:S01]  /*5810*/  VIADD R20, R20, 0xffffffff ;  /* 0xffffffff14147836 */ /* 0x000fe20000000000 */
[----:B------:R-:W-:Y:S01]  /*5820*/  UIADD3 UR4, UP0, UR20, 0xf0, URZ ;  /* 0x000000f014047890 */ /* 0x000fe2000ff1e03f */
[----:B------:R-:W-:Y:S01]  /*5830*/  R2UR UR11, R17 ;  /* 0x00000000110b72ca */ /* 0x000fe200000e0000 */
[----:B------:R-:W-:Y:S01]  /*5840*/  UIADD3 UR24, UP1, UR20, 0x1f0, URZ ;  /* 0x000001f014187890 */ /* 0x000fe2000ff3e03f */
[----:B------:R-:W-:Y:S01]  /*5850*/  R2UR UR8, R21 ;  /* 0x00000000150872ca */ /* 0x000fe200000e0000 */
[----:B------:R-:W-:Y:S01]  /*5860*/  UIADD3.X UR5, URZ, UR21, URZ, UP0, !UPT ;  /* 0x000000153f057290 */ /* 0x000fe200087fe43f */
[----:B------:R-:W-:Y:S01]  /*5870*/  R2UR UR10, R18 ;  /* 0x00000000120a72ca */ /* 0x000fe200000e0000 */
[----:B------:R-:W-:Y:S01]  /*5880*/  VIADD R6, R6, 0x1 ;  /* 0x0000000106067836 */ /* 0x000fe20000000000 */
[----:B------:R-:W-:Y:S01]  /*5890*/  R2UR UR12, R5 ;  /* 0x00000000050c72ca */ /* 0x000fe200000e0000 */
[----:B------:R-:W-:Y:S01]  /*58a0*/  UIADD3.X UR25, URZ, UR21, URZ, UP1, !UPT ;  /* 0x000000153f197290 */ /* 0x000fe20008ffe43f */
[----:B------:R-:W-:Y:S01]  /*58b0*/  R2UR UR19, R16 ;  /* 0x00000000101372ca */ /* 0x000fe200000e0000 */
[----:B------:R-:W-:Y:S01]  /*58c0*/  UMOV UR6, 0x0 ;  /* 0x0000000000067882 */ /* 0x000fe20000000000 */
[----:B------:R-:W-:Y:S01]  /*58d0*/  ISETP.GT.AND P3, PT, R20, 0x1, PT ;  /* 0x000000011400780c */ /* 0x000fe20003f64270 */
[----:B------:R-:W-:Y:S01]  /*58e0*/  UMOV UR7, 0x10000000 ;  /* 0x1000000000077882 */ /* 0x000fe20000000000 */
[----:B------:R-:W-:Y:S01]  /*58f0*/  ISETP.NE.AND P1, PT, R6, 0x3, PT ;  /* 0x000000030600780c */ /* 0x000fe20003f25270 */
[----:B------:R-:W-:-:S02]  /*5900*/  VIADD R18, R18, 0x40 ;  /* 0x0000004012127836 */ /* 0x000fc40000000000 */
[----:B------:R-:W-:Y:S01]  /*5910*/  UIADD3 UR14, UR8, 0x100, URZ ;  /* 0x00000100080e7890 */ /* 0x000fe2000fffe03f */
[----:B------:R-:W-:Y:S01]  /*5920*/  SEL R11, RZ, 0x1, P1 ;  /* 0x00000001ff0b7807 */ /* 0x000fe20000800000 */
[----:B------:R-:W-:Y:S01]  /*5930*/  UIADD3 UR15, UR8, 0x3100, URZ ;  /* 0x00003100080f7890 */ /* 0x000fe2000fffe03f */
[----:B------:R-:W-:Y:S02]  /*5940*/  SEL R6, R6, RZ, P1 ;  /* 0x000000ff06067207 */ /* 0x000fe40000800000 */
[----:B------:R-:W-:Y:S02]  /*5950*/  LOP3.LUT R4, R4, R11, RZ, 0x3c, !PT ;  /* 0x0000000b04047212 */ /* 0x000fe400078e3cff */
[----:B------:R-:W-:Y:S02]  /*5960*/  UMOV UR8, UR14 ;  /* 0x0000000e00087c82 */ /* 0x000fe40008000000 */
[----:B------:R0:W-:Y:S02]  /*5970*/  UTMALDG.3D [UR8], [UR4], desc[UR6] ;  /* 0x00000608040075b4 */ /* 0x0001e40008011000 */
[----:B0-----:R-:W-:Y:S01]  /*5980*/  UMOV UR8, UR15 ;  /* 0x0000000f00087c82 */ /* 0x001fe20008000000 */
[----:B------:R-:W-:-:S02]  /*5990*/  UMOV UR11, UR19 ;  /* 0x00000013000b7c82 */ /* 0x000fc40008000000 */
[----:B------:R0:W-:Y:S02]  /*59a0*/  UTMALDG.3D [UR8], [UR24], desc[UR6] ;  /* 0x00000608180075b4 */ /* 0x0001e40008011000 */
[----:B0-----:R-:W-:Y:S05]  /*59b0*/  @P3 BRA `(.L_x_113) ;  /* 0xfffffffc00503947 */ /* 0x001fea000383ffff */
.L_x_109:
[----:B------:R-:W-:Y:S05]  /*59c0*/  BSYNC B1 ;  /* 0x0000000000017941 */ /* 0x000fea0003800000 */
.L_x_108:
[----:B------:R-:W-:Y:S01]  /*59d0*/  LOP3.LUT P5, RZ, R14, 0xff, RZ, 0xc0, !PT ;  /* 0x000000ff0eff7812 */ /* 0x000fe200078ac0ff */
[----:B------:R-:W-:Y:S01]  /*59e0*/  VIADD R6, R15, UR13 ;  /* 0x0000000d0f067c36 */ /* 0x000fe20008000000 */
[----:B------:R-:W-:Y:S01]  /*59f0*/  ULDC.64 UR4, c[0x0][0x650] ;  /* 0x0001940000047ab9 */ /* 0x000fe20000000a00 */
[----:B------:R-:W-:Y:S01]  /*5a00*/  IMAD.U32 R11, RZ, RZ, UR13 ;  /* 0x0000000dff0b7e24 */ /* 0x000fe2000f8e00ff */
[----:B------:R-:W-:Y:S01]  /*5a10*/  UISETP.GE.U32.AND UP0, UPT, UR13, 0x3, UPT ;  /* 0x000000030d00788c */ /* 0x000fe2000bf06070 */
[----:B------:R-:W-:Y:S01]  /*5a20*/  BSSY B1, `(.L_x_114) ;  /* 0x000006b000017945 */ /* 0x000fe20003800000 */
[----:B------:R-:W-:Y:S02]  /*5a30*/  ISETP.GT.U32.AND P1, PT, R6, 0x2, PT ;  /* 0x000000020600780c */ /* 0x000fe40003f24070 */
[----:B------:R-:W-:Y:S02]  /*5a40*/  PRMT R14, RZ, 0x7610, R14 ;  /* 0x00007610ff0e7816 */ /* 0x000fe4000000000e */
[----:B------:R-:W-:-:S02]  /*5a50*/  ISETP.LT.U32.AND P1, PT, R11, 0x3, P1 ;  /* 0x000000030b00780c */ /* 0x000fc40000f21070 */
[----:B------:R-:W-:Y:S01]  /*5a60*/  PLOP3.LUT P3, PT, PT, PT, UP0, 0x80, 0x0 ;  /* 0x000000000000781c */ /* 0x000fe20003f6f008 */
[----:B------:R-:W0:Y:S01]  /*5a70*/  @P5 S2R R5, SR_CgaCtaId ;  /* 0x0000000000055919 */ /* 0x000e220000008800 */
[----:B------:R-:W-:-:S04]  /*5a80*/  @P5 MOV R4, 0x400 ;  /* 0x0000040000045802 */ /* 0x000fc80000000f00 */
[----:B0-----:R-:W-:Y:S01]  /*5a90*/  @P5 LEA R10, R5, R4, 0x18 ;  /* 0x00000004050a5211 */ /* 0x001fe200078ec0ff */
[----:B------:R-:W-:-:S03]  /*5aa0*/  IMAD.WIDE.U32 R4, R6, -0x55555555, RZ ;  /* 0xaaaaaaab06047825 */ /* 0x000fc600078e00ff */
[----:B------:R0:W-:Y:S01]  /*5ab0*/  @P5 SYNCS.ARRIVE.TRANS64.A1T0 RZ, [R10+URZ+0x68], RZ ;  /* 0x000068ff0aff59a7 */ /* 0x0001e2000810003f */
[----:B------:R-:W-:Y:S01]  /*5ac0*/  IADD3 R2, P5, R2, R8, RZ ;  /* 0x0000000802027210 */ /* 0x000fe20007fbe0ff */
[----:B------:R-:W-:Y:S01]  /*5ad0*/  IMAD.MOV.U32 R4, RZ, RZ, -0x1 ;  /* 0xffffffffff047424 */ /* 0x000fe200078e00ff */
[----:B------:R-:W-:Y:S02]  /*5ae0*/  SHF.R.U32.HI R11, RZ, 0x1, R5 ;  /* 0x00000001ff0b7819 */ /* 0x000fe40000011605 */
[----:B------:R-:W-:Y:S01]  /*5af0*/  SEL R5, RZ, 0x1, !P1 ;  /* 0x00000001ff057807 */ /* 0x000fe20004800000 */
[----:B------:R-:W-:Y:S01]  /*5b00*/  IMAD.X R3, R3, 0x1, R0, P5 ;  /* 0x0000000103037824 */ /* 0x000fe200028e0600 */
[----:B------:R-:W-:Y:S01]  /*5b10*/  ISETP.GE.U32.AND P1, PT, R2, UR4, PT ;  /* 0x0000000402007c0c */ /* 0x000fe2000bf26070 */
[----:B------:R-:W-:Y:S01]  /*5b20*/  IMAD R15, R11, -0x3, R6 ;  /* 0xfffffffd0b0f7824 */ /* 0x000fe200078e0206 */
[----:B------:R-:W-:Y:S01]  /*5b30*/  LOP3.LUT R12, R12, R5, RZ, 0x3c, !PT ;  /* 0x000000050c0c7212 */ /* 0x000fe200078e3cff */
[----:B------:R-:W-:Y:S01]  /*5b40*/  IMAD.MOV.U32 R6, RZ, RZ, -0x1 ;  /* 0xffffffffff067424 */ /* 0x000fe200078e00ff */
[----:B------:R-:W-:Y:S01]  /*5b50*/  ISETP.GE.U32.AND.EX P1, PT, R3, UR5, PT, P1 ;  /* 0x0000000503007c0c */ /* 0x000fe2000bf26110 */
[----:B------:R-:W-:Y:S01]  /*5b60*/  IMAD.MOV.U32 R5, RZ, RZ, -0x1 ;  /* 0xffffffffff057424 */ /* 0x000fe200078e00ff */
[----:B------:R-:W-:-:S02]  /*5b70*/  @P3 LOP3.LUT R12, R12, 0x1, R11, 0x78, !PT ;  /* 0x000000010c0c3812 */ /* 0x000fc400078e780b */
[----:B0-----:R-:W-:-:S09]  /*5b80*/  PRMT R10, RZ, 0x7610, R10 ;  /* 0x00007610ff0a7816 */ /* 0x001fd2000000000a */
[----:B------:R-:W-:Y:S05]  /*5b90*/  @P1 BRA `(.L_x_115) ;  /* 0x00000004004c1947 */ /* 0x000fea0003800000 */
[----:B------:R-:W0:Y:S01]  /*5ba0*/  S2R R17, SR_CTAID.X ;  /* 0x0000000000117919 */ /* 0x000e220000002500 */
[----:B------:R-:W-:Y:S01]  /*5bb0*/  ULDC.64 UR4, c[0x0][0x628] ;  /* 0x00018a0000047ab9 */ /* 0x000fe20000000a00 */
[----:B------:R-:W1:Y:S01]  /*5bc0*/  LDC R18, c[0x0][0x144] ;  /* 0x00005100ff127b82 */ /* 0x000e620000000800 */
[----:B------:R-:W-:Y:S01]  /*5bd0*/  ISETP.NE.U32.AND P1, PT, RZ, UR4, PT ;  /* 0x00000004ff007c0c */ /* 0x000fe2000bf25070 */
[----:B------:R-:W2:Y:S01]  /*5be0*/  S2R R6, SR_CTAID.Y ;  /* 0x0000000000067919 */ /* 0x000ea20000002600 */
[----:B------:R-:W-:Y:S01]  /*5bf0*/  ULDC UR6, c[0x0][0x150] ;  /* 0x0000540000067ab9 */ /* 0x000fe20000000800 */
[----:B------:R-:W-:Y:S01]  /*5c00*/  ULDC UR7, c[0x0][0x630] ;  /* 0x00018c0000077ab9 */ /* 0x000fe20000000800 */
[----:B------:R-:W-:Y:S01]  /*5c10*/  ISETP.NE.AND.EX P1, PT, RZ, UR5, PT, P1 ;  /* 0x00000005ff007c0c */ /* 0x000fe2000bf25310 */
[----:B------:R-:W-:Y:S01]  /*5c20*/  IMAD.MOV.U32 R4, RZ, RZ, R2 ;  /* 0x000000ffff047224 */ /* 0x000fe200078e0002 */
[----:B0-----:R-:W-:-:S05]  /*5c30*/  I2FP.F32.U32 R5, R17 ;  /* 0x0000001100057245 */ /* 0x001fca0000201000 */
[----:B------:R-:W-:Y:S01]  /*5c40*/  FMUL R20, R5, UR6 ;  /* 0x0000000605147c20 */ /* 0x000fe20008400000 */
[----:B------:R-:W-:-:S05]  /*5c50*/  IMAD.MOV.U32 R5, RZ, RZ, R3 ;  /* 0x000000ffff057224 */ /* 0x000fca00078e0003 */
[----:B--2---:R-:W-:Y:S05]  /*5c60*/  @!P1 BRA `(.L_x_116) ;  /* 0x0000000000289947 */ /* 0x004fea0003800000 */
[----:B------:R-:W-:Y:S02]  /*5c70*/  ULDC UR6, c[0x0][0x634] ;  /* 0x00018d0000067ab9 */ /* 0x000fe40000000800 */
[----:B------:R-:W-:-:S05]  /*5c80*/  IADD3 R5, P1, R2, UR6, RZ ;  /* 0x0000000602057c10 */ /* 0x000fca000ff3e0ff */
[----:B------:R-:W-:-:S04]  /*5c90*/  IMAD.X R19, RZ, RZ, R3, P1 ;  /* 0x000000ffff137224 */ /* 0x000fc800008e0603 */
[----:B------:R-:W-:-:S04]  /*5ca0*/  IMAD.WIDE.U32 R10, R19, UR4, RZ ;  /* 0x00000004130a7c25 */ /* 0x000fc8000f8e00ff */
[----:B------:R-:W-:-:S04]  /*5cb0*/  IMAD.WIDE.U32 R10, P1, R5, UR5, R10 ;  /* 0x00000005050a7c25 */ /* 0x000fc8000f82000a */
[----:B------:R-:W-:-:S04]  /*5cc0*/  IMAD.WIDE.U32 R4, R5, UR4, RZ ;  /* 0x0000000405047c25 */ /* 0x000fc8000f8e00ff */
[----:B------:R-:W-:Y:S01]  /*5cd0*/  IMAD.MOV.U32 R4, RZ, RZ, R11 ;  /* 0x000000ffff047224 */ /* 0x000fe200078e000b */
[----:B------:R-:W-:Y:S01]  /*5ce0*/  IADD3 RZ, P3, R5, R10, RZ ;  /* 0x0000000a05ff7210 */ /* 0x000fe20007f7e0ff */
[----:B------:R-:W-:-:S04]  /*5cf0*/  IMAD.X R5, RZ, RZ, RZ, P1 ;  /* 0x000000ffff057224 */ /* 0x000fc800008e06ff */
[----:B------:R-:W-:-:S08]  /*5d00*/  IMAD.WIDE.U32.X R4, R19, UR5, R4, P3 ;  /* 0x0000000513047c25 */ /* 0x000fd000098e0404 */
.L_x_116:
[--C-:B------:R-:W-:Y:S01]  /*5d10*/  SHF.R.U64 R16, R4, UR7, R5.reuse ;  /* 0x0000000704107c19 */ /* 0x100fe20008001205 */
[----:B------:R-:W0:Y:S01]  /*5d20*/  F2I.U32.TRUNC.NTZ R20, R20 ;  /* 0x0000001400147305 */ /* 0x000e22000020f000 */
[----:B------:R-:W-:Y:S01]  /*5d30*/  SHF.R.U32.HI R4, RZ, UR7, R5 ;  /* 0x00000007ff047c19 */ /* 0x000fe20008011605 */
[----:B------:R-:W-:Y:S01]  /*5d40*/  ULDC.64 UR4, c[0x0][0x620] ;  /* 0x0001880000047ab9 */ /* 0x000fe20000000a00 */
[----:B------:R-:W-:Y:S01]  /*5d50*/  IADD3 R11, P1, RZ, -R16, RZ ;  /* 0x80000010ff0b7210 */ /* 0x000fe20007f3e0ff */
[----:B------:R-:W-:Y:S01]  /*5d60*/  ULDC.64 UR6, c[0x0][0x640] ;  /* 0x0001900000067ab9 */ /* 0x000fe20000000a00 */
[----:B------:R-:W2:Y:S03]  /*5d70*/  LDC R21, c[0x0][0x148] ;  /* 0x00005200ff157b82 */ /* 0x000ea60000000800 */
[----:B------:R-:W-:Y:S01]  /*5d80*/  IMAD.X R4, RZ, RZ, ~R4, P1 ;  /* 0x000000ffff047224 */ /* 0x000fe200008e0e04 */
[----:B------:R-:W-:-:S03]  /*5d90*/  ISETP.NE.U32.AND P1, PT, RZ, UR6, PT ;  /* 0x00000006ff007c0c */ /* 0x000fc6000bf25070 */
[----:B------:R-:W-:Y:S01]  /*5da0*/  IMAD R10, R4, UR4, RZ ;  /* 0x00000004040a7c24 */ /* 0x000fe2000f8e02ff */
[----:B------:R-:W-:Y:S01]  /*5db0*/  ISETP.NE.AND.EX P1, PT, RZ, UR7, PT, P1 ;  /* 0x00000007ff007c0c */ /* 0x000fe2000bf25310 */
[----:B------:R-:W-:Y:S01]  /*5dc0*/  IMAD.WIDE.U32 R4, R11, UR4, R2 ;  /* 0x000000040b047c25 */ /* 0x000fe2000f8e0002 */
[----:B------:R-:W-:-:S03]  /*5dd0*/  ULDC UR4, c[0x0][0x618] ;  /* 0x0001860000047ab9 */ /* 0x000fc60000000800 */
[----:B------:R-:W-:Y:S01]  /*5de0*/  IMAD R11, R11, UR5, R10 ;  /* 0x000000050b0b7c24 */ /* 0x000fe2000f8e020a */
[----:B------:R-:W-:Y:S01]  /*5df0*/  ULDC UR5, c[0x0][0x154] ;  /* 0x0000550000057ab9 */ /* 0x000fe20000000800 */
[----:B0-----:R-:W-:Y:S02]  /*5e00*/  IMAD.MOV R10, RZ, RZ, -R20 ;  /* 0x000000ffff0a7224 */ /* 0x001fe400078e0a14 */
[----:B------:R-:W-:Y:S02]  /*5e10*/  IMAD.IADD R5, R5, 0x1, R11 ;  /* 0x0000000105057824 */ /* 0x000fe400078e020b */
[----:B-1----:R-:W-:Y:S01]  /*5e20*/  IMAD R17, R18, R10, R17 ;  /* 0x0000000a12117224 */ /* 0x002fe200078e0211 */
[----:B------:R-:W-:Y:S02]  /*5e30*/  I2FP.F32.U32 R10, R6 ;  /* 0x00000006000a7245 */ /* 0x000fe40000201000 */
[--C-:B------:R-:W-:Y:S02]  /*5e40*/  SHF.R.U64 R18, R4, UR4, R5.reuse ;  /* 0x0000000404127c19 */ /* 0x100fe40008001205 */
[----:B------:R-:W-:Y:S01]  /*5e50*/  SHF.R.U32.HI R5, RZ, UR4, R5 ;  /* 0x00000004ff057c19 */ /* 0x000fe20008011605 */
[----:B------:R-:W-:Y:S01]  /*5e60*/  FMUL R10, R10, UR5 ;  /* 0x000000050a0a7c20 */ /* 0x000fe20008400000 */
[----:B------:R-:W-:-:S02]  /*5e70*/  ULDC UR4, c[0x0][0x608] ;  /* 0x0001820000047ab9 */ /* 0x000fc40000000800 */
[--C-:B------:R-:W-:Y:S01]  /*5e80*/  SHF.R.U64 R20, R18, UR4, R5.reuse ;  /* 0x0000000412147c19 */ /* 0x100fe20008001205 */
[----:B------:R0:W1:Y:S01]  /*5e90*/  F2I.U32.TRUNC.NTZ R22, R10 ;  /* 0x0000000a00167305 */ /* 0x000062000020f000 */
[----:B------:R-:W-:Y:S01]  /*5ea0*/  SHF.R.U32.HI R5, RZ, UR4, R5 ;  /* 0x00000004ff057c19 */ /* 0x000fe20008011605 */
[----:B------:R-:W-:-:S03]  /*5eb0*/  ULDC UR4, c[0x0][0x658] ;  /* 0x0001960000047ab9 */ /* 0x000fc60000000800 */
[--C-:B------:R-:W-:Y:S02]  /*5ec0*/  SHF.R.U64 R19, R20, UR4, R5.reuse ;  /* 0x0000000414137c19 */ /* 0x100fe40008001205 */
[----:B------:R-:W-:-:S03]  /*5ed0*/  SHF.R.U32.HI R23, RZ, UR4, R5 ;  /* 0x00000004ff177c19 */ /* 0x000fc60008011605 */
[----:B------:R-:W-:Y:S02]  /*5ee0*/  IMAD.MOV.U32 R4, RZ, RZ, R19 ;  /* 0x000000ffff047224 */ /* 0x000fe400078e0013 */
[----:B------:R-:W-:Y:S01]  /*5ef0*/  IMAD.MOV.U32 R5, RZ, RZ, R23 ;  /* 0x000000ffff057224 */ /* 0x000fe200078e0017 */
[----:B0-----:R-:W-:Y:S06]  /*5f00*/  @!P1 BRA `(.L_x_117) ;  /* 0x0000000000289947 */ /* 0x001fec0003800000 */
        /* <DEDUP_REMOVED lines=10> */
.L_x_117:
[----:B------:R-:W-:Y:S01]  /*5fb0*/  ULDC UR4, c[0x0][0x648] ;  /* 0x0001920000047ab9 */ /* 0x000fe20000000800 */
[----:B-1----:R-:W-:Y:S01]  /*5fc0*/  IMAD.MOV R22, RZ, RZ, -R22 ;  /* 0x000000ffff167224 */ /* 0x002fe200078e0a16 */
[----:B------:R-:W-:Y:S01]  /*5fd0*/  SHF.R.U64 R5, R4, UR4, R5 ;  /* 0x0000000404057c19 */ /* 0x000fe20008001205 */
[----:B------:R-:W-:Y:S01]  /*5fe0*/  ULDC UR4, c[0x0][0x638] ;  /* 0x00018e0000047ab9 */ /* 0x000fe20000000800 */
[----:B------:R-:W-:Y:S01]  /*5ff0*/  LOP3.LUT R4, R20, UR17, RZ, 0xc0, !PT ;  /* 0x0000001114047c12 */ /* 0x000fe2000f8ec0ff */
[----:B--2---:R-:W-:Y:S01]  /*6000*/  @P4 IMAD R17, R21, R22, R6 ;  /* 0x0000001615114224 */ /* 0x004fe200078e0206 */
[----:B------:R-:W-:Y:S01]  /*6010*/  LOP3.LUT R18, R18, UR16, RZ, 0xc0, !PT ;  /* 0x0000001012127c12 */ /* 0x000fe2000f8ec0ff */
[----:B------:R-:W-:Y:S01]  /*6020*/  IMAD.MOV R6, RZ, RZ, -R5 ;  /* 0x000000ffff067224 */ /* 0x000fe200078e0a05 */
[----:B------:R-:W-:Y:S01]  /*6030*/  ULDC UR5, c[0x0][0x610] ;  /* 0x0001840000057ab9 */ /* 0x000fe20000000800 */
[----:B------:R-:W-:Y:S02]  /*6040*/  IMAD R4, R5, UR18, R4 ;  /* 0x0000001205047c24 */ /* 0x000fe4000f8e0204 */
[----:B------:R-:W-:Y:S01]  /*6050*/  IMAD R19, R6, UR4, R19 ;  /* 0x0000000406137c24 */ /* 0x000fe2000f8e0213 */
[----:B------:R-:W-:Y:S01]  /*6060*/  ULDC UR4, c[0x0][0x600] ;  /* 0x0001800000047ab9 */ /* 0x000fe20000000800 */
[----:B------:R-:W-:-:S02]  /*6070*/  IMAD R17, R4, UR5, R17 ;  /* 0x0000000504117c24 */ /* 0x000fc4000f8e0211 */
[----:B------:R-:W-:Y:S02]  /*6080*/  IMAD R6, R19, UR4, R18 ;  /* 0x0000000413067c24 */ /* 0x000fe4000f8e0212 */
[----:B------:R-:W-:Y:S02]  /*6090*/  IMAD.MOV.U32 R10, RZ, RZ, 0x1 ;  /* 0x00000001ff0a7424 */ /* 0x000fe400078e00ff */
[----:B------:R-:W-:Y:S01]  /*60a0*/  IMAD.MOV.U32 R5, RZ, RZ, R16 ;  /* 0x000000ffff057224 */ /* 0x000fe200078e0010 */
[----:B------:R-:W-:Y:S02]  /*60b0*/  SEL R4, R6, R17, !P4 ;  /* 0x0000001106047207 */ /* 0x000fe40006000000 */
[----:B------:R-:W-:-:S07]  /*60c0*/  SEL R6, R17, R6, !P4 ;  /* 0x0000000611067207 */ /* 0x000fce0006000000 */
.L_x_115:
[----:B------:R-:W-:Y:S05]  /*60d0*/  BSYNC B1 ;  /* 0x0000000000017941 */ /* 0x000fea0003800000 */
.L_x_114:
[----:B------:R-:W-:-:S13]  /*60e0*/  LOP3.LUT P1, RZ, R10, 0xff, RZ, 0xc0, !PT ;  /* 0x000000ff0aff7812 */ /* 0x000fda000782c0ff */
[----:B------:R-:W-:Y:S05]  /*60f0*/  @P1 BRA `(.L_x_118) ;  /* 0xfffffff4004c1947 */ /* 0x000fea000383ffff */
[----:B------:R-:W-:Y:S05]  /*6100*/  BSYNC B0 ;  /* 0x0000000000007941 */ /* 0x000fea0003800000 */
.L_x_106:
[----:B------:R-:W-:-:S03]  /*6110*/  UMOV UR4, 0xffffffff ;  /* 0xffffffff00047882 */ /* 0x000fc60000000000 */
[----:B------:R-:W-:Y:S05]  /*6120*/  BRA.DIV UR4, `(.L_x_119) ;  /* 0x0000000604287947 */ /* 0x000fea000b800000 */
[----:B------:R-:W-:-:S13]  /*6130*/  ELECT P0, URZ, PT ;  /* 0x00000000003f782f */ /* 0x000fda0003800000 */
.L_x_134:
[----:B------:R-:W-:Y:S04]  /*6140*/  BSSY B0, `(.L_x_120) ;  /* 0x0000022000007945 */ /* 0x000fe80003800000 */
[----:B------:R-:W-:Y:S05]  /*6150*/  @!P0 BRA `(.L_x_121) ;  /* 0x0000000000808947 */ /* 0x000fea0003800000 */
[----:B------:R-:W-:-:S04]  /*6160*/  LOP3.LUT R7, R7, 0x2, RZ, 0xfc, !PT ;  /* 0x0000000207077812 */ /* 0x000fc800078efcff */
[----:B------:R-:W-:-:S13]  /*6170*/  ISETP.NE.AND P0, PT, R7, 0x3, PT ;  /* 0x000000030700780c */ /* 0x000fda0003f05270 */
[----:B------:R-:W-:Y:S05]  /*6180*/  @!P0 BRA `(.L_x_122) ;  /* 0x0000000000048947 */ /* 0x000fea0003800000 */
[----:B------:R-:W-:Y:S01]  /*6190*/  BPT.TRAP 0x1 ;  /* 0x000000040000795c */ /* 0x000fe20000300000 */
.L_x_122:
[----:B------:R-:W0:Y:S01]  /*61a0*/  S2R R3, SR_CgaCtaId ;  /* 0x0000000000037919 */ /* 0x000e220000008800 */
[----:B------:R-:W-:Y:S02]  /*61b0*/  MOV R0, 0x400 ;  /* 0x0000040000007802 */ /* 0x000fe40000000f00 */
[----:B------:R-:W-:Y:S02]  /*61c0*/  SHF.L.U32 R2, R12, 0x1f, RZ ;  /* 0x0000001f0c027819 */ /* 0x000fe400000006ff */
[----:B0-----:R-:W-:-:S05]  /*61d0*/  LEA R0, R3, R0, 0x18 ;  /* 0x0000000003007211 */ /* 0x001fca00078ec0ff */
[----:B------:R-:W-:-:S04]  /*61e0*/  VIADD R0, R0, 0x18 ;  /* 0x0000001800007836 */ /* 0x000fc80000000000 */
[C---:B------:R-:W-:Y:S02]  /*61f0*/  IMAD R7, R15.reuse, 0x8, R0 ;  /* 0x000000080f077824 */ /* 0x040fe400078e0200 */
[----:B------:R-:W-:Y:S02]  /*6200*/  VIADD R15, R15, 0x1 ;  /* 0x000000010f0f7836 */ /* 0x000fe40000000000 */
[----:B------:R-:W0:Y:S03]  /*6210*/  SYNCS.PHASECHK.TRANS64.TRYWAIT P0, [R7+URZ], R2 ;  /* 0x00000002070075a7 */ /* 0x000e26000800017f */
[----:B------:R-:W-:-:S04]  /*6220*/  ISETP.NE.AND P1, PT, R15, 0x3, PT ;  /* 0x000000030f00780c */ /* 0x000fc80003f25270 */
[----:B------:R-:W-:Y:S02]  /*6230*/  SEL R3, RZ, 0x1, P1 ;  /* 0x00000001ff037807 */ /* 0x000fe40000800000 */
[----:B------:R-:W-:Y:S02]  /*6240*/  SEL R15, R15, RZ, P1 ;  /* 0x000000ff0f0f7207 */ /* 0x000fe40000800000 */
[----:B------:R-:W-:-:S03]  /*6250*/  LOP3.LUT R9, R12, R3, RZ, 0x3c, !PT ;  /* 0x000000030c097212 */ /* 0x000fc600078e3cff */
[----:B------:R-:W-:Y:S01]  /*6260*/  IMAD R6, R15, 0x8, R0 ;  /* 0x000000080f067824 */ /* 0x000fe200078e0200 */
[----:B------:R-:W-:Y:S01]  /*6270*/  SHF.L.U32 R5, R9, 0x1f, RZ ;  /* 0x0000001f09057819 */ /* 0x000fe200000006ff */
[----:B0-----:R-:W-:Y:S06]  /*6280*/  @!P0 BRA `(.L_x_123) ;  /* 0x0000000000f48947 */ /* 0x001fec0003800000 */
.L_x_135:
[----:B------:R-:W1:Y:S01]  /*6290*/  SYNCS.PHASECHK.TRANS64.TRYWAIT P0, [R6+URZ], R5 ;  /* 0x00000005060075a7 */ /* 0x000e62000800017f */
[----:B0-----:R-:W-:-:S05]  /*62a0*/  VIADD R2, R15, 0x1 ;  /* 0x000000010f027836 */ /* 0x001fca0000000000 */
[----:B------:R-:W-:-:S04]  /*62b0*/  ISETP.NE.AND P1, PT, R2, 0x3, PT ;  /* 0x000000030200780c */ /* 0x000fc80003f25270 */
[----:B------:R-:W-:Y:S02]  /*62c0*/  SEL R4, RZ, 0x1, P1 ;  /* 0x00000001ff047807 */ /* 0x000fe40000800000 */
[----:B------:R-:W-:Y:S02]  /*62d0*/  SEL R3, R2, RZ, P1 ;  /* 0x000000ff02037207 */ /* 0x000fe40000800000 */
[----:B------:R-:W-:Y:S01]  /*62e0*/  LOP3.LUT R4, R9, R4, RZ, 0x3c, !PT ;  /* 0x0000000409047212 */ /* 0x000fe200078e3cff */
[----:B-1----:R-:W-:Y:S06]  /*62f0*/  @!P0 BRA `(.L_x_124) ;  /* 0x0000000000ec8947 */ /* 0x002fec0003800000 */
.L_x_136:
[----:B------:R-:W-:Y:S01]  /*6300*/  IMAD R3, R3, 0x8, R0 ;  /* 0x0000000803037824 */ /* 0x000fe200078e0200 */
[----:B------:R-:W-:-:S07]  /*6310*/  SHF.L.U32 R0, R4, 0x1f, RZ ;  /* 0x0000001f04007819 */ /* 0x000fce00000006ff */
.L_x_125:
[----:B-1----:R1:W2:Y:S02]  /*6320*/  SYNCS.PHASECHK.TRANS64.TRYWAIT P0, [R3+URZ], R0 ;  /* 0x00000000030075a7 */ /* 0x0022a4000800017f */
[----:B--2---:R-:W-:Y:S05]  /*6330*/  @!P0 NANOSLEEP.SYNCS 0x989680 ;  /* 0x009896800000895d */ /* 0x004fea0003900000 */
[----:B------:R-:W2:Y:S02]  /*6340*/  @!P0 SYNCS.PHASECHK.TRANS64 P0, [R3+URZ], R0 ;  /* 0x00000000030085a7 */ /* 0x000ea4000800007f */
[----:B--2---:R-:W-:Y:S05]  /*6350*/  @!P0 BRA `(.L_x_125) ;  /* 0xfffffffc00f08947 */ /* 0x004fea000383ffff */
.L_x_121:
[----:B------:R-:W-:Y:S05]  /*6360*/  BSYNC B0 ;  /* 0x0000000000007941 */ /* 0x000fea0003800000 */
.L_x_120:
[----:B------:R-:W-:Y:S05]  /*6370*/  EXIT ;  /* 0x000000000000794d */ /* 0x000fea0003800000 */
.L_x_15:
[----:B0-----:R-:W-:-:S04]  /*6380*/  IMAD.U32 R15, RZ, RZ, UR15 ;  /* 0x0000000fff0f7e24 */ /* 0x001fc8000f8e00ff */
[----:B------:R0:W1:Y:S03]  /*6390*/  SYNCS.PHASECHK.TRANS64.TRYWAIT P0, [R15+URZ+-0x8], R14 ;  /* 0xfffff80e0f0075a7 */ /* 0x000066000800017f */
[----:B-1----:R-:W-:Y:S05]  /*63a0*/  @!P0 NANOSLEEP.SYNCS 0x989680 ;  /* 0x009896800000895d */ /* 0x002fea0003900000 */
[----:B------:R-:W1:Y:S02]  /*63b0*/  @!P0 SYNCS.PHASECHK.TRANS64 P0, [R15+URZ+-0x8], R14 ;  /* 0xfffff80e0f0085a7 */ /* 0x000e64000800007f */
[----:B-1----:R-:W-:Y:S05]  /*63c0*/  @!P0 BRA `(.L_x_15) ;  /* 0xfffffffc00ec8947 */ /* 0x002fea000383ffff */
[----:B------:R-:W-:Y:S05]  /*63d0*/  BRA `(.L_x_126) ;  /* 0xffffffb000347947 */ /* 0x000fea000383ffff */
.L_x_20:
[----:B-1----:R-:W-:-:S04]  /*63e0*/  IMAD.U32 R15, RZ, RZ, UR6 ;  /* 0x00000006ff0f7e24 */ /* 0x002fc8000f8e00ff */
[----:B------:R1:W2:Y:S03]  /*63f0*/  SYNCS.PHASECHK.TRANS64.TRYWAIT P0, [R15+URZ], R14 ;  /* 0x0000000e0f0075a7 */ /* 0x0002a6000800017f */
[----:B--2---:R-:W-:Y:S05]  /*6400*/  @!P0 NANOSLEEP.SYNCS 0x989680 ;  /* 0x009896800000895d */ /* 0x004fea0003900000 */
[----:B------:R-:W2:Y:S02]  /*6410*/  @!P0 SYNCS.PHASECHK.TRANS64 P0, [R15+URZ], R14 ;  /* 0x0000000e0f0085a7 */ /* 0x000ea4000800007f */
[----:B--2---:R-:W-:Y:S05]  /*6420*/  @!P0 BRA `(.L_x_20) ;  /* 0xfffffffc00ec8947 */ /* 0x004fea000383ffff */
[----:B------:R-:W-:Y:S05]  /*6430*/  BRA `(.L_x_19) ;  /* 0xffffffb000dc7947 */ /* 0x000fea000383ffff */
.L_x_26:
[----:B-1----:R-:W-:-:S04]  /*6440*/  IMAD.U32 R16, RZ, RZ, UR9 ;  /* 0x00000009ff107e24 */ /* 0x002fc8000f8e00ff */
[----:B------:R1:W2:Y:S03]  /*6450*/  SYNCS.PHASECHK.TRANS64.TRYWAIT P0, [R16+URZ], R15 ;  /* 0x0000000f100075a7 */ /* 0x0002a6000800017f */
[----:B--2---:R-:W-:Y:S05]  /*6460*/  @!P0 NANOSLEEP.SYNCS 0x989680 ;  /* 0x009896800000895d */ /* 0x004fea0003900000 */
[----:B------:R-:W2:Y:S02]  /*6470*/  @!P0 SYNCS.PHASECHK.TRANS64 P0, [R16+URZ], R15 ;  /* 0x0000000f100085a7 */ /* 0x000ea4000800007f */
[----:B--2---:R-:W-:Y:S05]  /*6480*/  @!P0 BRA `(.L_x_26) ;  /* 0xfffffffc00ec8947 */ /* 0x004fea000383ffff */
[----:B------:R-:W-:Y:S05]  /*6490*/  BRA `(.L_x_25) ;  /* 0xffffffb800307947 */ /* 0x000fea000383ffff */
.L_x_34:
[----:B0-----:R-:W-:-:S04]  /*64a0*/  IMAD.U32 R15, RZ, RZ, UR15 ;  /* 0x0000000fff0f7e24 */ /* 0x001fc8000f8e00ff */
[----:B------:R0:W1:Y:S03]  /*64b0*/  SYNCS.PHASECHK.TRANS64.TRYWAIT P0, [R15+URZ+0x8], R14 ;  /* 0x0000080e0f0075a7 */ /* 0x000066000800017f */
[----:B-1----:R-:W-:Y:S05]  /*64c0*/  @!P0 NANOSLEEP.SYNCS 0x989680 ;  /* 0x009896800000895d */ /* 0x002fea0003900000 */
[----:B------:R-:W1:Y:S02]  /*64d0*/  @!P0 SYNCS.PHASECHK.TRANS64 P0, [R15+URZ+0x8], R14 ;  /* 0x0000080e0f0085a7 */ /* 0x000e64000800007f */
[----:B-1----:R-:W-:Y:S05]  /*64e0*/  @!P0 BRA `(.L_x_34) ;  /* 0xfffffffc00ec8947 */ /* 0x002fea000383ffff */
[----:B------:R-:W-:Y:S05]  /*64f0*/  BRA `(.L_x_127) ;  /* 0xffffffc000687947 */ /* 0x000fea000383ffff */
.L_x_107:
[----:B------:R-:W-:Y:S01]  /*6500*/  BSSY B1, `(.L_x_128) ;  /* 0x0000006000017945 */ /* 0x000fe20003800000 */
[----:B------:R-:W-:-:S07]  /*6510*/  IMAD.MOV.U32 R10, RZ, RZ, -0x1 ;  /* 0xffffffffff0a7424 */ /* 0x000fce00078e00ff */
[----:B------:R-:W-:Y:S05]  /*6520*/  WARPSYNC.COLLECTIVE R10, `(.L_x_129) ;  /* 0x000000000a0c7348 */ /* 0x000fea0003c00000 */
[----:B------:R-:W-:Y:S02]  /*6530*/  ELECT P1, UR62, PT ;  /* 0x00000000003e782f */ /* 0x000fe40003820000 */
[----:B------:R-:W-:Y:S01]  /*6540*/  MOV R10, UR62 ;  /* 0x0000003e000a7c02 */ /* 0x000fe20008000f00 */
[----:B------:R-:W-:Y:S10]  /*6550*/  ENDCOLLECTIVE ;  /* 0x000000000000791b */ /* 0x000ff40003800000 */
.L_x_129:
[----:B------:R-:W-:Y:S05]  /*6560*/  BSYNC B1 ;  /* 0x0000000000017941 */ /* 0x000fea0003800000 */
.L_x_128:
[----:B------:R-:W-:Y:S05]  /*6570*/  BRA `(.L_x_130) ;  /* 0xfffffff000387947 */ /* 0x000fea000383ffff */
.L_x_110:
[----:B-1----:R1:W2:Y:S02]  /*6580*/  SYNCS.PHASECHK.TRANS64.TRYWAIT P1, [R19+URZ+0x18], R10 ;  /* 0x0000180a130075a7 */ /* 0x0022a4000802017f */
[----:B--2---:R-:W-:Y:S05]  /*6590*/  @!P1 NANOSLEEP.SYNCS 0x989680 ;  /* 0x009896800000995d */ /* 0x004fea0003900000 */
[----:B------:R-:W2:Y:S02]  /*65a0*/  @!P1 SYNCS.PHASECHK.TRANS64 P1, [R19+URZ+0x18], R10 ;  /* 0x0000180a130095a7 */ /* 0x000ea4000802007f */
[----:B--2---:R-:W-:Y:S05]  /*65b0*/  @!P1 BRA `(.L_x_110) ;  /* 0xfffffffc00f09947 */ /* 0x004fea000383ffff */
[----:B------:R-:W-:Y:S05]  /*65c0*/  BRA `(.L_x_131) ;  /* 0xfffffff0006c7947 */ /* 0x000fea000383ffff */
.L_x_119:
[----:B------:R-:W-:Y:S01]  /*65d0*/  BSSY B0, `(.L_x_132) ;  /* 0x0000006000007945 */ /* 0x000fe20003800000 */
[----:B------:R-:W-:-:S07]  /*65e0*/  IMAD.MOV.U32 R10, RZ, RZ, -0x1 ;  /* 0xffffffffff0a7424 */ /* 0x000fce00078e00ff */
[----:B------:R-:W-:Y:S05]  /*65f0*/  WARPSYNC.COLLECTIVE R10, `(.L_x_133) ;  /* 0x000000000a0c7348 */ /* 0x000fea0003c00000 */
[----:B------:R-:W-:Y:S02]  /*6600*/  ELECT P1, UR62, PT ;  /* 0x00000000003e782f */ /* 0x000fe40003820000 */
[----:B------:R-:W-:Y:S01]  /*6610*/  MOV R10, UR62 ;  /* 0x0000003e000a7c02 */ /* 0x000fe20008000f00 */
[----:B------:R-:W-:Y:S10]  /*6620*/  ENDCOLLECTIVE ;  /* 0x000000000000791b */ /* 0x000ff40003800000 */
.L_x_133:
[----:B------:R-:W-:Y:S05]  /*6630*/  BSYNC B0 ;  /* 0x0000000000007941 */ /* 0x000fea0003800000 */
.L_x_132:
[----:B------:R-:W-:Y:S01]  /*6640*/  PLOP3.LUT P0, PT, P1, PT, PT, 0x80, 0x0 ;  /* 0x000000000000781c */ /* 0x000fe20000f0f070 */
[----:B------:R-:W-:-:S12]  /*6650*/  BRA `(.L_x_134) ;  /* 0xfffffff800b87947 */ /* 0x000fd8000383ffff */
.L_x_123:
[----:B0-----:R0:W1:Y:S02]  /*6660*/  SYNCS.PHASECHK.TRANS64.TRYWAIT P0, [R7+URZ], R2 ;  /* 0x00000002070075a7 */ /* 0x001064000800017f */
[----:B-1----:R-:W-:Y:S05]  /*6670*/  @!P0 NANOSLEEP.SYNCS 0x989680 ;  /* 0x009896800000895d */ /* 0x002fea0003900000 */
[----:B------:R-:W1:Y:S02]  /*6680*/  @!P0 SYNCS.PHASECHK.TRANS64 P0, [R7+URZ], R2 ;  /* 0x00000002070085a7 */ /* 0x000e64000800007f */
[----:B-1----:R-:W-:Y:S05]  /*6690*/  @!P0 BRA `(.L_x_123) ;  /* 0xfffffffc00f08947 */ /* 0x002fea000383ffff */
[----:B------:R-:W-:Y:S05]  /*66a0*/  BRA `(.L_x_135) ;  /* 0xfffffff800f87947 */ /* 0x000fea000383ffff */
.L_x_124:
[----:B0-----:R0:W1:Y:S02]  /*66b0*/  SYNCS.PHASECHK.TRANS64.TRYWAIT P0, [R6+URZ], R5 ;  /* 0x00000005060075a7 */ /* 0x001064000800017f */
[----:B-1----:R-:W-:Y:S05]  /*66c0*/  @!P0 NANOSLEEP.SYNCS 0x989680 ;  /* 0x009896800000895d */ /* 0x002fea0003900000 */
[----:B------:R-:W1:Y:S02]  /*66d0*/  @!P0 SYNCS.PHASECHK.TRANS64 P0, [R6+URZ], R5 ;  /* 0x00000005060085a7 */ /* 0x000e64000800007f */
[----:B-1----:R-:W-:Y:S05]  /*66e0*/  @!P0 BRA `(.L_x_124) ;  /* 0xfffffffc00f08947 */ /* 0x002fea000383ffff */
[----:B------:R-:W-:Y:S05]  /*66f0*/  BRA `(.L_x_136) ;  /* 0xfffffffc00007947 */ /* 0x000fea000383ffff */
.L_x_137:
[----:B------:R-:W-:-:S00]  /*6700*/  BRA `(.L_x_137) ;  /* 0xfffffffc00fc7947 */ /* 0x000fc0000383ffff */
[----:B------:R-:W-:-:S00]  /*6710*/  NOP ;  /* 0x0000000000007918 */ /* 0x000fc00000000000 */
        /* <DEDUP_REMOVED lines=14> */
.L_x_138:


//--------------------- .nv.shared._ZN7cutlass13device_kernelINS_4gemm6kernel13GemmUniversalIN4cute5tupleIJiiiiEEENS1_10collective13CollectiveMmaINS1_37MainloopSm90TmaGmmaWarpSpecializedFP8ILi3ENS5_IJNS4_1CILi1EEESB_SB_EEENS1_32KernelTmaWarpSpecializedPingpongEEENS5_IJNSA_ILi64EEESF_SF_EEENS_12float_e4m3_tENS5_IJlSB_lEEESH_SI_NS4_8TiledMMAINS4_8MMA_AtomIJNS4_4SM904GMMA30MMA_64x64x32_F32E4M3E4M3_SS_TNILNSM_7ScaleInE1ELSO_1EEEEEENS4_6LayoutISC_NS5_IJNSA_ILi0EEESS_SS_EEEEENS5_IJNS4_10UnderscoreESV_SV_EEEEENS4_13SM90_TMA_LOADENS4_14ComposedLayoutINS4_7SwizzleILi2ELi4ELi3EEENS4_18smem_ptr_flag_bitsILi8EEENSR_INS5_IJNSA_ILi8EEESF_EEENS5_IJSF_SB_EEEEEEEvNS4_8identityESY_S18_vS19_EENS_8epilogue10collective6detail29Sm90TmaWarpSpecializedAdapterINS1C_15DefaultEpilogueISH_SI_SI_NS1B_6thread17LinearCombinationISH_Li1EffLNS1G_9ScaleType4KindE0ELNS_15FloatRoundStyleE2ESH_EENS1_15EpilogueDefaultEEEEEvvEEEEvNT_6ParamsE --------------------------
	.section	.nv.shared._ZN7cutlass13device_kernelINS_4gemm6kernel13GemmUniversalIN4cute5tupleIJiiiiEEENS1_10collective13CollectiveMmaINS1_37MainloopSm90TmaGmmaWarpSpecializedFP8ILi3ENS5_IJNS4_1CILi1EEESB_SB_EEENS1_32KernelTmaWarpSpecializedPingpongEEENS5_IJNSA_ILi64EEESF_SF_EEENS_12float_e4m3_tENS5_IJlSB_lEEESH_SI_NS4_8TiledMMAINS4_8MMA_AtomIJNS4_4SM904GMMA30MMA_64x64x32_F32E4M3E4M3_SS_TNILNSM_7ScaleInE1ELSO_1EEEEEENS4_6LayoutISC_NS5_IJNSA_ILi0EEESS_SS_EEEEENS5_IJNS4_10UnderscoreESV_SV_EEEEENS4_13SM90_TMA_LOADENS4_14ComposedLayoutINS4_7SwizzleILi2ELi4ELi3EEENS4_18smem_ptr_flag_bitsILi8EEENSR_INS5_IJNSA_ILi8EEESF_EEENS5_IJSF_SB_EEEEEEEvNS4_8identityESY_S18_vS19_EENS_8epilogue10collective6detail29Sm90TmaWarpSpecializedAdapterINS1C_15DefaultEpilogueISH_SI_SI_NS1B_6thread17LinearCombinationISH_Li1EffLNS1G_9ScaleType4KindE0ELNS_15FloatRoundStyleE2ESH_EENS1_15EpilogueDefaultEEEEEvvEEEEvNT_6ParamsE,"aw",@nobits
	.sectionflags	@""
	.align	16
	.zero		1024


//--------------------- .nv.shared.reserved.0     --------------------------
	.section	.nv.shared.reserved.0,"aw",@nobits
	.weak		__nv_reservedSMEM_offset_0_alias
	.size		__nv_reservedSMEM_offset_0_alias, 0, 0
	.other		__nv_reservedSMEM_offset_0_alias,@"STO_CUDA_RESERVED_SHARED STV_DEFAULT"
__nv_reservedSMEM_offset_0_alias:
	.zero		0


//--------------------- .nv.global                --------------------------
	.section	.nv.global,"aw",@nobits
.nv.global:
	.type		_ZN39_INTERNAL_50164610_4_k_cu_d28ac2c6_28954cute1_E,@object
	.size		_ZN39_INTERNAL_50164610_4_k_cu_d28ac2c6_28954cute1_E,(_ZN39_INTERNAL_50164610_4_k_cu_d28ac2c6_28954cuda3std3__45__cpo6cbeginE - _ZN39_INTERNAL_50164610_4_k_cu_d28ac2c6_28954cute1_E)
_ZN39_INTERNAL_50164610_4_k_cu_d28ac2c6_28954cute1_E:
	.zero		1
	.type		_ZN39_INTERNAL_50164610_4_k_cu_d28ac2c6_28954cuda3std3__45__cpo6cbeginE,@object
	.size		_ZN39_INTERNAL_50164610_4_k_cu_d28ac2c6_28954cuda3std3__45__cpo6cbeginE,(_ZN39_INTERNAL_50164610_4_k_cu_d28ac2c6_28954cuda3std3__48in_placeE - _ZN39_INTERNAL_50164610_4_k_cu_d28ac2c6_28954cuda3std3__45__cpo6cbeginE)
_ZN39_INTERNAL_50164610_4_k_cu_d28ac2c6_28954cuda3std3__45__cpo6cbeginE:
	.zero		1
	.type		_ZN39_INTERNAL_50164610_4_k_cu_d28ac2c6_28954cuda3std3__48in_placeE,@object
	.size		_ZN39_INTERNAL_50164610_4_k_cu_d28ac2c6_28954cuda3std3__48in_placeE,(_ZN39_INTERNAL_50164610_4_k_cu_d28ac2c6_28954cuda3std6ranges3__45__cpo9iter_moveE - _ZN39_INTERNAL_50164610_4_k_cu_d28ac2c6_28954cuda3std3__48in_placeE)
_ZN39_INTERNAL_50164610_4_k_cu_d28ac2c6_28954cuda3std3__48in_placeE:
	.zero		1
	.type		_ZN39_INTERNAL_50164610_4_k_cu_d28ac2c6_28954cuda3std6ranges3__45__cpo9iter_moveE,@object
	.size		_ZN39_INTERNAL_50164610_4_k_cu_d28ac2c6_28954cuda3std6ranges3__45__cpo9iter_moveE,(_ZN39_INTERNAL_50164610_4_k_cu_d28ac2c6_28954cuda3std3__45__cpo5beginE - _ZN39_INTERNAL_50164610_4_k_cu_d28ac2c6_28954cuda3std6ranges3__45__cpo9iter_moveE)
_ZN39_INTERNAL_50164610_4_k_cu_d28ac2c6_28954cuda3std6ranges3__45__cpo9iter_moveE:
	.zero		1
	.type		_ZN39_INTERNAL_50164610_4_k_cu_d28ac2c6_28954cuda3std3__45__cpo5beginE,@object
	.size		_ZN39_INTERNAL_50164610_4_k_cu_d28ac2c6_28954cuda3std3__45__cpo5beginE,(_ZN39_INTERNAL_50164610_4_k_cu_d28ac2c6_28954cuda3std3__441_GLOBAL__N__50164610_4_k_cu_d28ac2c6_28956ignoreE - _ZN39_INTERNAL_50164610_4_k_cu_d28ac2c6_28954cuda3std3__45__cpo5beginE)
_ZN39_INTERNAL_50164610_4_k_cu_d28ac2c6_28954cuda3std3__45__cpo5beginE:
	.zero		1
	.type		_ZN39_INTERNAL_50164610_4_k_cu_d28ac2c6_28954cuda3std3__441_GLOBAL__N__50164610_4_k_cu_d28ac2c6_28956ignoreE,@object
	.size		_ZN39_INTERNAL_50164610_4_k_cu_d28ac2c6_28954cuda3std3__441_GLOBAL__N__50164610_4_k_cu_d28ac2c6_28956ignoreE,(_ZN39_INTERNAL_50164610_4_k_cu_d28ac2c6_28954cute7productE - _ZN39_INTERNAL_50164610_4_k_cu_d28ac2c6_28954cuda3std3__441_GLOBAL__N__50164610_4_k_cu_d28ac2c6_28956ignoreE)
_ZN39_INTERNAL_50164610_4_k_cu_d28ac2c6_28954cuda3std3__441_GLOBAL__N__50164610_4_k_cu_d28ac2c6_28956ignoreE:
	.zero		1
	.type		_ZN39_INTERNAL_50164610_4_k_cu_d28ac2c6_28954cute7productE,@object
	.size		_ZN39_INTERNAL_50164610_4_k_cu_d28ac2c6_28954cute7productE,(_ZN39_INTERNAL_50164610_4_k_cu_d28ac2c6_28954cuda3std3__45__cpo3endE - _ZN39_INTERNAL_50164610_4_k_cu_d28ac2c6_28954cute7productE)
_ZN39_INTERNAL_50164610_4_k_cu_d28ac2c6_28954cute7productE:
	.zero		1
	.type		_ZN39_INTERNAL_50164610_4_k_cu_d28ac2c6_28954cuda3std3__45__cpo3endE,@object
	.size		_ZN39_INTERNAL_50164610_4_k_cu_d28ac2c6_28954cuda3std3__45__cpo3endE,(_ZN39_INTERNAL_50164610_4_k_cu_d28ac2c6_28954cuda3std3__419piecewise_constructE - _ZN39_INTERNAL_50164610_4_k_cu_d28ac2c6_28954cuda3std3__45__cpo3endE)
_ZN39_INTERNAL_50164610_4_k_cu_d28ac2c6_28954cuda3std3__45__cpo3endE:
	.zero		1
	.type		_ZN39_INTERNAL_50164610_4_k_cu_d28ac2c6_28954cuda3std3__419piecewise_constructE,@object
	.size		_ZN39_INTERNAL_50164610_4_k_cu_d28ac2c6_28954cuda3std3__419piecewise_constructE,(_ZN39_INTERNAL_50164610_4_k_cu_d28ac2c6_28954cuda3std3__45__cpo4cendE - _ZN39_INTERNAL_50164610_4_k_cu_d28ac2c6_28954cuda3std3__419piecewise_constructE)
_ZN39_INTERNAL_50164610_4_k_cu_d28ac2c6_28954cuda3std3__419piecewise_constructE:
	.zero		1
	.type		_ZN39_INTERNAL_50164610_4_k_cu_d28ac2c6_28954cuda3std3__45__cpo4cendE,@object
	.size		_ZN39_INTERNAL_50164610_4_k_cu_d28ac2c6_28954cuda3std3__45__cpo4cendE,(_ZN39_INTERNAL_50164610_4_k_cu_d28ac2c6_28954cuda3std6ranges3__45__cpo4swapE - _ZN39_INTERNAL_50164610_4_k_cu_d28ac2c6_28954cuda3std3__45__cpo4cendE)
_ZN39_INTERNAL_50164610_4_k_cu_d28ac2c6_28954cuda3std3__45__cpo4cendE:
	.zero		1
	.type		_ZN39_INTERNAL_50164610_4_k_cu_d28ac2c6_28954cuda3std6ranges3__45__cpo4swapE,@object
	.size		_ZN39_INTERNAL_50164610_4_k_cu_d28ac2c6_28954cuda3std6ranges3__45__cpo4swapE,(.L_7 - _ZN39_INTERNAL_50164610_4_k_cu_d28ac2c6_28954cuda3std6ranges3__45__cpo4swapE)
_ZN39_INTERNAL_50164610_4_k_cu_d28ac2c6_28954cuda3std6ranges3__45__cpo4swapE:
	.zero		1
.L_7:


//--------------------- .nv.constant0._ZN7cutlass13device_kernelINS_4gemm6kernel13GemmUniversalIN4cute5tupleIJiiiiEEENS1_10collective13CollectiveMmaINS1_37MainloopSm90TmaGmmaWarpSpecializedFP8ILi3ENS5_IJNS4_1CILi1EEESB_SB_EEENS1_32KernelTmaWarpSpecializedPingpongEEENS5_IJNSA_ILi64EEESF_SF_EEENS_12float_e4m3_tENS5_IJlSB_lEEESH_SI_NS4_8TiledMMAINS4_8MMA_AtomIJNS4_4SM904GMMA30MMA_64x64x32_F32E4M3E4M3_SS_TNILNSM_7ScaleInE1ELSO_1EEEEEENS4_6LayoutISC_NS5_IJNSA_ILi0EEESS_SS_EEEEENS5_IJNS4_10UnderscoreESV_SV_EEEEENS4_13SM90_TMA_LOADENS4_14ComposedLayoutINS4_7SwizzleILi2ELi4ELi3EEENS4_18smem_ptr_flag_bitsILi8EEENSR_INS5_IJNSA_ILi8EEESF_EEENS5_IJSF_SB_EEEEEEEvNS4_8identityESY_S18_vS19_EENS_8epilogue10collective6detail29Sm90TmaWarpSpecializedAdapterINS1C_15DefaultEpilogueISH_SI_SI_NS1B_6thread17LinearCombinationISH_Li1EffLNS1G_9ScaleType4KindE0ELNS_15FloatRoundStyleE2ESH_EENS1_15EpilogueDefaultEEEEEvvEEEEvNT_6ParamsE --------------------------
	.section	.nv.constant0._ZN7cutlass13device_kernelINS_4gemm6kernel13GemmUniversalIN4cute5tupleIJiiiiEEENS1_10collective13CollectiveMmaINS1_37MainloopSm90TmaGmmaWarpSpecializedFP8ILi3ENS5_IJNS4_1CILi1EEESB_SB_EEENS1_32KernelTmaWarpSpecializedPingpongEEENS5_IJNSA_ILi64EEESF_SF_EEENS_12float_e4m3_tENS5_IJlSB_lEEESH_SI_NS4_8TiledMMAINS4_8MMA_AtomIJNS4_4SM904GMMA30MMA_64x64x32_F32E4M3E4M3_SS_TNILNSM_7ScaleInE1ELSO_1EEEEEENS4_6LayoutISC_NS5_IJNSA_ILi0EEESS_SS_EEEEENS5_IJNS4_10UnderscoreESV_SV_EEEEENS4_13SM90_TMA_LOADENS4_14ComposedLayoutINS4_7SwizzleILi2ELi4ELi3EEENS4_18smem_ptr_flag_bitsILi8EEENSR_INS5_IJNSA_ILi8EEESF_EEENS5_IJSF_SB_EEEEEEEvNS4_8identityESY_S18_vS19_EENS_8epilogue10collective6detail29Sm90TmaWarpSpecializedAdapterINS1C_15DefaultEpilogueISH_SI_SI_NS1B_6thread17LinearCombinationISH_Li1EffLNS1G_9ScaleType4KindE0ELNS_15FloatRoundStyleE2ESH_EENS1_15EpilogueDefaultEEEEEvvEEEEvNT_6ParamsE,"a",@progbits
	.sectionflags	@""
	.align	4
.nv.constant0._ZN7cutlass13device_kernelINS_4gemm6kernel13GemmUniversalIN4cute5tupleIJiiiiEEENS1_10collective13CollectiveMmaINS1_37MainloopSm90TmaGmmaWarpSpecializedFP8ILi3ENS5_IJNS4_1CILi1EEESB_SB_EEENS1_32KernelTmaWarpSpecializedPingpongEEENS5_IJNSA_ILi64EEESF_SF_EEENS_12float_e4m3_tENS5_IJlSB_lEEESH_SI_NS4_8TiledMMAINS4_8MMA_AtomIJNS4_4SM904GMMA30MMA_64x64x32_F32E4M3E4M3_SS_TNILNSM_7ScaleInE1ELSO_1EEEEEENS4_6LayoutISC_NS5_IJNSA_ILi0EEESS_SS_EEEEENS5_IJNS4_10UnderscoreESV_SV_EEEEENS4_13SM90_TMA_LOADENS4_14ComposedLayoutINS4_7SwizzleILi2ELi4ELi3EEENS4_18smem_ptr_flag_bitsILi8EEENSR_INS5_IJNSA_ILi8EEESF_EEENS5_IJSF_SB_EEEEEEEvNS4_8identityESY_S18_vS19_EENS_8epilogue10collective6detail29Sm90TmaWarpSpecializedAdapterINS1C_15DefaultEpilogueISH_SI_SI_NS1B_6thread17LinearCombinationISH_Li1EffLNS1G_9ScaleType4KindE0ELNS_15FloatRoundStyleE2ESH_EENS1_15EpilogueDefaultEEEEEvvEEEEvNT_6ParamsE:
	.zero		1664


//--------------------- SYMBOLS --------------------------

	.type		.nv.reservedSmem.offset0,@object
	.size		.nv.reservedSmem.offset0,0x4
